// auto-generated by cutlass_sweep.gemm — config: {"arch": "sm_90", "cluster_m": 2, "cluster_n": 2, "dtype": "e4m3", "stages": 3, "tile_k": 128, "tile_m": 64, "tile_n": 64}
#include "cutlass/cutlass.h"
#include "cutlass/gemm/collective/collective_builder.hpp"
#include "cutlass/gemm/device/gemm_universal_adapter.h"
#include "cutlass/gemm/kernel/gemm_universal.hpp"
#include "cutlass/epilogue/collective/collective_builder.hpp"

using ElemA = cutlass::float_e4m3_t;
using ElemB = cutlass::float_e4m3_t;
using ElemCD = cutlass::float_e4m3_t;
using Acc  = float;
using TileShape    = cute::Shape<cute::_64, cute::_64, cute::_128>;
using ClusterShape = cute::Shape<cute::_2, cute::_2, cute::_1>;

using CollectiveEpilogue = typename cutlass::epilogue::collective::CollectiveBuilder<
    cutlass::arch::Sm90, cutlass::arch::OpClassTensorOp,
    TileShape, ClusterShape,
    cutlass::epilogue::collective::EpilogueTileAuto,
    Acc, Acc,
    ElemCD, cutlass::layout::RowMajor, 128 / cutlass::sizeof_bits<ElemCD>::value,
    ElemCD, cutlass::layout::RowMajor, 128 / cutlass::sizeof_bits<ElemCD>::value,
    cutlass::epilogue::collective::EpilogueScheduleAuto
  >::CollectiveOp;

using CollectiveMainloop = typename cutlass::gemm::collective::CollectiveBuilder<
    cutlass::arch::Sm90, cutlass::arch::OpClassTensorOp,
    ElemA, cutlass::layout::RowMajor, 128 / cutlass::sizeof_bits<ElemA>::value,
    ElemB, cutlass::layout::ColumnMajor, 128 / cutlass::sizeof_bits<ElemB>::value,
    Acc,
    TileShape, ClusterShape,
    cutlass::gemm::collective::StageCount<3>,
    cutlass::gemm::collective::KernelScheduleAuto
  >::CollectiveOp;

using GemmKernel = cutlass::gemm::kernel::GemmUniversal<
    cute::Shape<int,int,int,int>,
    CollectiveMainloop,
    CollectiveEpilogue
>;
using Gemm = cutlass::gemm::device::GemmUniversalAdapter<GemmKernel>;

// Force the device kernel symbol into the cubin without needing a host main.
auto* _anchor = &cutlass::device_kernel<GemmKernel>;


// ===== COMPILED SASS (sm_90a) =====

	.target	sm_90a

	.elftype	@"ET_EXEC"


//--------------------- .note.nv.tkinfo           --------------------------
	.section	.note.nv.tkinfo,"",@"SHT_NOTE"
	.sectionflags	@"SHF_NOTE_NV_TKINFO"
	.tkinfo
        /*0018*/ 	.word	0x00000002
        /*0030*/ 	.string	""
        /*0030*/ 	.string	"ptxas"
        /*0030*/ 	.string	"Cuda compilation tools, release 13.0, V13.0.88"
        /*0030*/ 	.string	"Build cuda_13.0.r13.0/compiler.36424714_0"
        /*0030*/ 	.string	"-arch sm_90a -m 64 "



//--------------------- .note.nv.cuinfo           --------------------------
	.section	.note.nv.cuinfo,"",@"SHT_NOTE"
	.sectionflags	@"SHF_NOTE_NV_CUINFO"
        /*0018*/ 	.short	0x0002
        /*001a*/ 	.short	0x005a
        /*001c*/ 	.short	0x0082
	.zero		2


//--------------------- .nv.info                  --------------------------
	.section	.nv.info,"",@"SHT_CUDA_INFO"
	.align	4


	//----- nvinfo : EIATTR_REGCOUNT
	.align		4
        /*0000*/ 	.byte	0x04, 0x2f
        /*0002*/ 	.short	(.L_12 - .L_11)
	.align		4
.L_11:
        /*0004*/ 	.word	index@(_ZN7cutlass13device_kernelINS_4gemm6kernel13GemmUniversalIN4cute5tupleIJiiiiEEENS1_10collective13CollectiveMmaINS1_37MainloopSm90TmaGmmaWarpSpecializedFP8ILi3ENS5_IJNS4_1CILi2EEESB_NSA_ILi1EEEEEENS1_32KernelTmaWarpSpecializedPingpongEEENS5_IJNSA_ILi64EEESG_NSA_ILi128EEEEEENS_12float_e4m3_tENS5_IJlSC_lEEESJ_SK_NS4_8TiledMMAINS4_8MMA_AtomIJNS4_4SM904GMMA30MMA_64x64x32_F32E4M3E4M3_SS_TNILNSO_7ScaleInE1ELSQ_1EEEEEENS4_6LayoutINS5_IJSC_SC_SC_EEENS5_IJNSA_ILi0EEESV_SV_EEEEENS5_IJNS4_10UnderscoreESY_SY_EEEEENS4_23SM90_TMA_LOAD_MULTICASTENS4_14ComposedLayoutINS4_7SwizzleILi3ELi4ELi3EEENS4_18smem_ptr_flag_bitsILi8EEENST_INS5_IJNSA_ILi8EEESH_EEENS5_IJSH_SC_EEEEEEEvNS4_8identityES11_S1B_vS1C_EENS_8epilogue10collective6detail29Sm90TmaWarpSpecializedAdapterINS1F_15DefaultEpilogueISJ_SK_SK_NS1E_6thread17LinearCombinationISJ_Li1EffLNS1J_9ScaleType4KindE0ELNS_15FloatRoundStyleE2ESJ_EENS1_15EpilogueDefaultEEEEEvvEEEEvNT_6ParamsE)
        /*0008*/ 	.word	0x000000a8


	//----- nvinfo : EIATTR_FRAME_SIZE
	.align		4
.L_12:
        /*000c*/ 	.byte	0x04, 0x11
        /*000e*/ 	.short	(.L_14 - .L_13)
	.align		4
.L_13:
        /*0010*/ 	.word	index@(_ZN7cutlass13device_kernelINS_4gemm6kernel13GemmUniversalIN4cute5tupleIJiiiiEEENS1_10collective13CollectiveMmaINS1_37MainloopSm90TmaGmmaWarpSpecializedFP8ILi3ENS5_IJNS4_1CILi2EEESB_NSA_ILi1EEEEEENS1_32KernelTmaWarpSpecializedPingpongEEENS5_IJNSA_ILi64EEESG_NSA_ILi128EEEEEENS_12float_e4m3_tENS5_IJlSC_lEEESJ_SK_NS4_8TiledMMAINS4_8MMA_AtomIJNS4_4SM904GMMA30MMA_64x64x32_F32E4M3E4M3_SS_TNILNSO_7ScaleInE1ELSQ_1EEEEEENS4_6LayoutINS5_IJSC_SC_SC_EEENS5_IJNSA_ILi0EEESV_SV_EEEEENS5_IJNS4_10UnderscoreESY_SY_EEEEENS4_23SM90_TMA_LOAD_MULTICASTENS4_14ComposedLayoutINS4_7SwizzleILi3ELi4ELi3EEENS4_18smem_ptr_flag_bitsILi8EEENST_INS5_IJNSA_ILi8EEESH_EEENS5_IJSH_SC_EEEEEEEvNS4_8identityES11_S1B_vS1C_EENS_8epilogue10collective6detail29Sm90TmaWarpSpecializedAdapterINS1F_15DefaultEpilogueISJ_SK_SK_NS1E_6thread17LinearCombinationISJ_Li1EffLNS1J_9ScaleType4KindE0ELNS_15FloatRoundStyleE2ESJ_EENS1_15EpilogueDefaultEEEEEvvEEEEvNT_6ParamsE)
        /*0014*/ 	.word	0x00000000


	//----- nvinfo : EIATTR_MIN_STACK_SIZE
	.align		4
.L_14:
        /*0018*/ 	.byte	0x04, 0x12
        /*001a*/ 	.short	(.L_16 - .L_15)
	.align		4
.L_15:
        /*001c*/ 	.word	index@(_ZN7cutlass13device_kernelINS_4gemm6kernel13GemmUniversalIN4cute5tupleIJiiiiEEENS1_10collective13CollectiveMmaINS1_37MainloopSm90TmaGmmaWarpSpecializedFP8ILi3ENS5_IJNS4_1CILi2EEESB_NSA_ILi1EEEEEENS1_32KernelTmaWarpSpecializedPingpongEEENS5_IJNSA_ILi64EEESG_NSA_ILi128EEEEEENS_12float_e4m3_tENS5_IJlSC_lEEESJ_SK_NS4_8TiledMMAINS4_8MMA_AtomIJNS4_4SM904GMMA30MMA_64x64x32_F32E4M3E4M3_SS_TNILNSO_7ScaleInE1ELSQ_1EEEEEENS4_6LayoutINS5_IJSC_SC_SC_EEENS5_IJNSA_ILi0EEESV_SV_EEEEENS5_IJNS4_10UnderscoreESY_SY_EEEEENS4_23SM90_TMA_LOAD_MULTICASTENS4_14ComposedLayoutINS4_7SwizzleILi3ELi4ELi3EEENS4_18smem_ptr_flag_bitsILi8EEENST_INS5_IJNSA_ILi8EEESH_EEENS5_IJSH_SC_EEEEEEEvNS4_8identityES11_S1B_vS1C_EENS_8epilogue10collective6detail29Sm90TmaWarpSpecializedAdapterINS1F_15DefaultEpilogueISJ_SK_SK_NS1E_6thread17LinearCombinationISJ_Li1EffLNS1J_9ScaleType4KindE0ELNS_15FloatRoundStyleE2ESJ_EENS1_15EpilogueDefaultEEEEEvvEEEEvNT_6ParamsE)
        /*0020*/ 	.word	0x00000000
.L_16:


//--------------------- .nv.compat                --------------------------
	.section	.nv.compat,"",@"SHT_CUDA_COMPAT_INFO"
	.align	4
        /*0000*/ 	.byte	0x02, 0x09, 0x01, 0x00, 0x02, 0x02, 0x04, 0x00, 0x02, 0x05, 0x05, 0x00, 0x03, 0x07, 0x01, 0x01
        /*0010*/ 	.byte	0x02, 0x03, 0x01, 0x00, 0x02, 0x06, 0x01, 0x00, 0x04, 0x0b, 0x08, 0x00, 0x00, 0x00, 0x00, 0x00
        /*0020*/ 	.byte	0x00, 0x00, 0x00, 0x00


//--------------------- .nv.info._ZN7cutlass13device_kernelINS_4gemm6kernel13GemmUniversalIN4cute5tupleIJiiiiEEENS1_10collective13CollectiveMmaINS1_37MainloopSm90TmaGmmaWarpSpecializedFP8ILi3ENS5_IJNS4_1CILi2EEESB_NSA_ILi1EEEEEENS1_32KernelTmaWarpSpecializedPingpongEEENS5_IJNSA_ILi64EEESG_NSA_ILi128EEEEEENS_12float_e4m3_tENS5_IJlSC_lEEESJ_SK_NS4_8TiledMMAINS4_8MMA_AtomIJNS4_4SM904GMMA30MMA_64x64x32_F32E4M3E4M3_SS_TNILNSO_7ScaleInE1ELSQ_1EEEEEENS4_6LayoutINS5_IJSC_SC_SC_EEENS5_IJNSA_ILi0EEESV_SV_EEEEENS5_IJNS4_10UnderscoreESY_SY_EEEEENS4_23SM90_TMA_LOAD_MULTICASTENS4_14ComposedLayoutINS4_7SwizzleILi3ELi4ELi3EEENS4_18smem_ptr_flag_bitsILi8EEENST_INS5_IJNSA_ILi8EEESH_EEENS5_IJSH_SC_EEEEEEEvNS4_8identityES11_S1B_vS1C_EENS_8epilogue10collective6detail29Sm90TmaWarpSpecializedAdapterINS1F_15DefaultEpilogueISJ_SK_SK_NS1E_6thread17LinearCombinationISJ_Li1EffLNS1J_9ScaleType4KindE0ELNS_15FloatRoundStyleE2ESJ_EENS1_15EpilogueDefaultEEEEEvvEEEEvNT_6ParamsE --------------------------
	.section	.nv.info._ZN7cutlass13device_kernelINS_4gemm6kernel13GemmUniversalIN4cute5tupleIJiiiiEEENS1_10collective13CollectiveMmaINS1_37MainloopSm90TmaGmmaWarpSpecializedFP8ILi3ENS5_IJNS4_1CILi2EEESB_NSA_ILi1EEEEEENS1_32KernelTmaWarpSpecializedPingpongEEENS5_IJNSA_ILi64EEESG_NSA_ILi128EEEEEENS_12float_e4m3_tENS5_IJlSC_lEEESJ_SK_NS4_8TiledMMAINS4_8MMA_AtomIJNS4_4SM904GMMA30MMA_64x64x32_F32E4M3E4M3_SS_TNILNSO_7ScaleInE1ELSQ_1EEEEEENS4_6LayoutINS5_IJSC_SC_SC_EEENS5_IJNSA_ILi0EEESV_SV_EEEEENS5_IJNS4_10UnderscoreESY_SY_EEEEENS4_23SM90_TMA_LOAD_MULTICASTENS4_14ComposedLayoutINS4_7SwizzleILi3ELi4ELi3EEENS4_18smem_ptr_flag_bitsILi8EEENST_INS5_IJNSA_ILi8EEESH_EEENS5_IJSH_SC_EEEEEEEvNS4_8identityES11_S1B_vS1C_EENS_8epilogue10collective6detail29Sm90TmaWarpSpecializedAdapterINS1F_15DefaultEpilogueISJ_SK_SK_NS1E_6thread17LinearCombinationISJ_Li1EffLNS1J_9ScaleType4KindE0ELNS_15FloatRoundStyleE2ESJ_EENS1_15EpilogueDefaultEEEEEvvEEEEvNT_6ParamsE,"",@"SHT_CUDA_INFO"
	.sectionflags	@""
	.align	4


	//----- nvinfo : EIATTR_CUDA_API_VERSION
	.align		4
        /*0000*/ 	.byte	0x04, 0x37
        /*0002*/ 	.short	(.L_18 - .L_17)
.L_17:
        /*0004*/ 	.word	0x00000082


	//----- nvinfo : EIATTR_KPARAM_INFO
	.align		4
.L_18:
        /*0008*/ 	.byte	0x04, 0x17
        /*000a*/ 	.short	(.L_20 - .L_19)
.L_19:
        /*000c*/ 	.word	0x00000000
        /*0010*/ 	.short	0x0000
        /*0012*/ 	.short	0x0070
        /*0014*/ 	.byte	0x00, 0xf0, 0x01, 0x10


	//----- nvinfo : EIATTR_SPARSE_MMA_MASK
	.align		4
.L_20:
        /*0018*/ 	.byte	0x03, 0x50
        /*001a*/ 	.short	0x0000


	//----- nvinfo : EIATTR_MAXREG_COUNT
	.align		4
        /*001c*/ 	.byte	0x03, 0x1b
        /*001e*/ 	.short	0x00a8


	//----- nvinfo : EIATTR_NUM_BARRIERS
	.align		4
        /*0020*/ 	.byte	0x02, 0x4c
        /*0022*/ 	.byte	0x01
	.zero		1


	//----- nvinfo : EIATTR_MERCURY_ISA_VERSION
	.align		4
        /*0024*/ 	.byte	0x03, 0x5f
        /*0026*/ 	.short	0x0101


	//----- nvinfo : EIATTR_INT_WARP_WIDE_INSTR_OFFSETS
	.align		4
        /*0028*/ 	.byte	0x04, 0x31
        /*002a*/ 	.short	(.L_22 - .L_21)


	//   ....[0]....
.L_21:
        /*002c*/ 	.word	0x00000490


	//   ....[1]....
        /*0030*/ 	.word	0x000004d0


	//   ....[2]....
        /*0034*/ 	.word	0x00000510


	//   ....[3]....
        /*0038*/ 	.word	0x000005b0


	//   ....[4]....
        /*003c*/ 	.word	0x000005d0


	//   ....[5]....
        /*0040*/ 	.word	0x00000630


	//   ....[6]....
        /*0044*/ 	.word	0x00000720


	//   ....[7]....
        /*0048*/ 	.word	0x00000770


	//   ....[8]....
        /*004c*/ 	.word	0x000028d0


	//----- nvinfo : EIATTR_COOP_GROUP_MASK_REGIDS
	.align		4
.L_22:
        /*0050*/ 	.byte	0x04, 0x29
        /*0052*/ 	.short	(.L_24 - .L_23)


	//   ....[0]....
.L_23:
        /*0054*/ 	.word	0xffffffff


	//   ....[1]....
        /*0058*/ 	.word	0xffffffff


	//   ....[2]....
        /*005c*/ 	.word	0xffffffff


	//   ....[3]....
        /*0060*/ 	.word	0xffffffff


	//   ....[4]....
        /*0064*/ 	.word	0xffffffff


	//   ....[5]....
        /*0068*/ 	.word	0xffffffff


	//   ....[6]....
        /*006c*/ 	.word	0xffffffff


	//----- nvinfo : EIATTR_COOP_GROUP_INSTR_OFFSETS
	.align		4
.L_24:
        /*0070*/ 	.byte	0x04, 0x28
        /*0072*/ 	.short	(.L_26 - .L_25)


	//   ....[0]....
.L_25:
        /*0074*/ 	.word	0x00000060


	//   ....[1]....
        /*0078*/ 	.word	0x00000070


	//   ....[2]....
        /*007c*/ 	.word	0x00000130


	//   ....[3]....
        /*0080*/ 	.word	0x000002a0


	//   ....[4]....
        /*0084*/ 	.word	0x000002e0


	//   ....[5]....
        /*0088*/ 	.word	0x00000360


	//   ....[6]....
        /*008c*/ 	.word	0x00000930


	//----- nvinfo : EIATTR_REG_RECONFIG
	.align		4
.L_26:
        /*0090*/ 	.byte	0x01, 0x54
	.zero		2


	//----- nvinfo : EIATTR_MBARRIER_INSTR_OFFSETS
	.align		4
        /*0094*/ 	.byte	0x04, 0x39
        /*0096*/ 	.short	(.L_28 - .L_27)


	//   ....[0]....
.L_27:
        /*0098*/ 	.word	0x00000230
        /*009c*/ 	.word	0x000000ff
        /*00a0*/ 	.word	0x00000000
        /*00a4*/ 	.short	0x0100
        /*00a6*/ 	.byte	0x08
	.zero		1


	//   ....[1]....
        /*00a8*/ 	.word	0x00000240
        /*00ac*/ 	.word	0x000000ff
        /*00b0*/ 	.word	0x00000018
        /*00b4*/ 	.short	0x0100
        /*00b6*/ 	.byte	0x08
	.zero		1


	//   ....[2]....
        /*00b8*/ 	.word	0x00000250
        /*00bc*/ 	.word	0x000000ff
        /*00c0*/ 	.word	0x00000008
        /*00c4*/ 	.short	0x0100
        /*00c6*/ 	.byte	0x08
	.zero		1


	//   ....[3]....
        /*00c8*/ 	.word	0x00000260
        /*00cc*/ 	.word	0x000000ff
        /*00d0*/ 	.word	0x00000020
        /*00d4*/ 	.short	0x0100
        /*00d6*/ 	.byte	0x08
	.zero		1


	//   ....[4]....
        /*00d8*/ 	.word	0x00000270
        /*00dc*/ 	.word	0x000000ff
        /*00e0*/ 	.word	0x00000010
        /*00e4*/ 	.short	0x0100
        /*00e6*/ 	.byte	0x08
	.zero		1


	//   ....[5]....
        /*00e8*/ 	.word	0x00000280
        /*00ec*/ 	.word	0x000000ff
        /*00f0*/ 	.word	0x00000028
        /*00f4*/ 	.short	0x0100
        /*00f6*/ 	.byte	0x08
	.zero		1


	//   ....[6]....
        /*00f8*/ 	.word	0x000007a0
        /*00fc*/ 	.word	0x000000ff
        /*0100*/ 	.word	0x00000060
        /*0104*/ 	.short	0x0100
        /*0106*/ 	.byte	0x08
	.zero		1


	//   ....[7]....
        /*0108*/ 	.word	0x00000840
        /*010c*/ 	.word	0x000000ff
        /*0110*/ 	.word	0x00000068
        /*0114*/ 	.short	0x0100
        /*0116*/ 	.byte	0x08
	.zero		1


	//   ....[8]....
        /*0118*/ 	.word	0x000008b0
        /*011c*/ 	.word	0x000000ff
        /*0120*/ 	.word	0x00000040
        /*0124*/ 	.short	0x0100
        /*0126*/ 	.byte	0x09
	.zero		1


	//   ....[9]....
        /*0128*/ 	.word	0x000008c0
        /*012c*/ 	.word	0x000000ff
        /*0130*/ 	.word	0x00000048
        /*0134*/ 	.short	0x0100
        /*0136*/ 	.byte	0x09
	.zero		1


	//   ....[10]....
        /*0138*/ 	.word	0x000008d0
        /*013c*/ 	.word	0x000000ff
        /*0140*/ 	.word	0x00000050
        /*0144*/ 	.short	0x0100
        /*0146*/ 	.byte	0x09
	.zero		1


	//   ....[11]....
        /*0148*/ 	.word	0x000008e0
        /*014c*/ 	.word	0x000000ff
        /*0150*/ 	.word	0x00000058
        /*0154*/ 	.short	0x0100
        /*0156*/ 	.byte	0x09
	.zero		1


	//   ....[12]....
        /*0158*/ 	.word	0x000016c0
        /*015c*/ 	.word	0x000000ff
        /*0160*/ 	.word	0xfffffff8
        /*0164*/ 	.short	0x010a
        /*0166*/ 	.byte	0x0b
	.zero		1


	//   ....[13]....
        /*0168*/ 	.word	0x00001990
        /*016c*/ 	.word	0x000000ff
        /*0170*/ 	.word	0x00000000
        /*0174*/ 	.short	0x010a
        /*0176*/ 	.byte	0x06
	.zero		1


	//   ....[14]....
        /*0178*/ 	.word	0x000019d0
        /*017c*/ 	.word	0x000000ff
        /*0180*/ 	.word	0x00000000
        /*0184*/ 	.short	0x010a
        /*0186*/ 	.byte	0x06
	.zero		1


	//   ....[15]....
        /*0188*/ 	.word	0x00002000
        /*018c*/ 	.word	0x000000ff
        /*0190*/ 	.word	0x00000000
        /*0194*/ 	.short	0x010a
        /*0196*/ 	.byte	0x10
	.zero		1


	//   ....[16]....
        /*0198*/ 	.word	0x00002040
        /*019c*/ 	.word	0x000000ff
        /*01a0*/ 	.word	0x00000000
        /*01a4*/ 	.short	0x010a
        /*01a6*/ 	.byte	0x10
	.zero		1


	//   ....[17]....
        /*01a8*/ 	.word	0x000024e0
        /*01ac*/ 	.word	0x00000013
        /*01b0*/ 	.word	0x00000000
        /*01b4*/ 	.short	0x0101
        /*01b6*/ 	.byte	0x3f
	.zero		1


	//   ....[18]....
        /*01b8*/ 	.word	0x00002860
        /*01bc*/ 	.word	0x00000011
        /*01c0*/ 	.word	0x00000000
        /*01c4*/ 	.short	0x0101
        /*01c6*/ 	.byte	0x17
	.zero		1


	//   ....[19]....
        /*01c8*/ 	.word	0x00002970
        /*01cc*/ 	.word	0x00000011
        /*01d0*/ 	.word	0x00000000
        /*01d4*/ 	.short	0x0101
        /*01d6*/ 	.byte	0x3f
	.zero		1


	//   ....[20]....
        /*01d8*/ 	.word	0x00002a30
        /*01dc*/ 	.word	0x000000ff
        /*01e0*/ 	.word	0x00000008
        /*01e4*/ 	.short	0x010a
        /*01e6*/ 	.byte	0x0b
	.zero		1


	//   ....[21]....
        /*01e8*/ 	.word	0x00005290
        /*01ec*/ 	.word	0x00000004
        /*01f0*/ 	.word	0x00000000
        /*01f4*/ 	.short	0x0101
        /*01f6*/ 	.byte	0x17
	.zero		1


	//   ....[22]....
        /*01f8*/ 	.word	0x00005c80
        /*01fc*/ 	.word	0x00000013
        /*0200*/ 	.word	0x00000018
        /*0204*/ 	.short	0x010a
        /*0206*/ 	.byte	0x3f
	.zero		1


	//   ....[23]....
        /*0208*/ 	.word	0x00006030
        /*020c*/ 	.word	0x0000000a
        /*0210*/ 	.word	0x00000068
        /*0214*/ 	.short	0x0101
        /*0216*/ 	.byte	0x3f
	.zero		1


	//   ....[24]....
        /*0218*/ 	.word	0x00006790
        /*021c*/ 	.word	0x00000007
        /*0220*/ 	.word	0x00000000
        /*0224*/ 	.short	0x010a
        /*0226*/ 	.byte	0x3f
	.zero		1


	//   ....[25]....
        /*0228*/ 	.word	0x00006810
        /*022c*/ 	.word	0x00000006
        /*0230*/ 	.word	0x00000000
        /*0234*/ 	.short	0x010a
        /*0236*/ 	.byte	0x3f
	.zero		1


	//   ....[26]....
        /*0238*/ 	.word	0x000068a0
        /*023c*/ 	.word	0x00000003
        /*0240*/ 	.word	0x00000000
        /*0244*/ 	.short	0x010a
        /*0246*/ 	.byte	0x3f
	.zero		1


	//   ....[27]....
        /*0248*/ 	.word	0x00006910
        /*024c*/ 	.word	0x00000011
        /*0250*/ 	.word	0xfffffff8
        /*0254*/ 	.short	0x010a
        /*0256*/ 	.byte	0x3f
	.zero		1


	//   ....[28]....
        /*0258*/ 	.word	0x00006970
        /*025c*/ 	.word	0x00000011
        /*0260*/ 	.word	0x00000000
        /*0264*/ 	.short	0x010a
        /*0266*/ 	.byte	0x3f
	.zero		1


	//   ....[29]....
        /*0268*/ 	.word	0x000069d0
        /*026c*/ 	.word	0x00000013
        /*0270*/ 	.word	0x00000000
        /*0274*/ 	.short	0x010a
        /*0276*/ 	.byte	0x3f
	.zero		1


	//   ....[30]....
        /*0278*/ 	.word	0x00006a30
        /*027c*/ 	.word	0x00000011
        /*0280*/ 	.word	0x00000008
        /*0284*/ 	.short	0x010a
        /*0286*/ 	.byte	0x3f
	.zero		1


	//   ....[31]....
        /*0288*/ 	.word	0x00006b00
        /*028c*/ 	.word	0x00000013
        /*0290*/ 	.word	0x00000018
        /*0294*/ 	.short	0x010a
        /*0296*/ 	.byte	0x3f
	.zero		1


	//   ....[32]....
        /*0298*/ 	.word	0x00006be0
        /*029c*/ 	.word	0x00000007
        /*02a0*/ 	.word	0x00000000
        /*02a4*/ 	.short	0x010a
        /*02a6*/ 	.byte	0x3f
	.zero		1


	//   ....[33]....
        /*02a8*/ 	.word	0x00006c30
        /*02ac*/ 	.word	0x00000006
        /*02b0*/ 	.word	0x00000000
        /*02b4*/ 	.short	0x010a
        /*02b6*/ 	.byte	0x3f
	.zero		1


	//----- nvinfo : EIATTR_NUM_MBARRIERS
	.align		4
.L_28:
        /*02b8*/ 	.byte	0x03, 0x38
        /*02ba*/ 	.short	0x000c


	//----- nvinfo : EIATTR_EXIT_INSTR_OFFSETS
	.align		4
        /*02bc*/ 	.byte	0x04, 0x1c
        /*02be*/ 	.short	(.L_30 - .L_29)


	//   ....[0]....
.L_29:
        /*02c0*/ 	.word	0x00001380


	//   ....[1]....
        /*02c4*/ 	.word	0x000013e0


	//   ....[2]....
        /*02c8*/ 	.word	0x000058a0


	//   ....[3]....
        /*02cc*/ 	.word	0x000058d0


	//   ....[4]....
        /*02d0*/ 	.word	0x000068f0


	//----- nvinfo : EIATTR_MAX_THREADS
	.align		4
.L_30:
        /*02d4*/ 	.byte	0x04, 0x05
        /*02d6*/ 	.short	(.L_32 - .L_31)
.L_31:
        /*02d8*/ 	.word	0x00000180
        /*02dc*/ 	.word	0x00000001
        /*02e0*/ 	.word	0x00000001


	//----- nvinfo : EIATTR_CRS_STACK_SIZE
	.align		4
.L_32:
        /*02e4*/ 	.byte	0x04, 0x1e
        /*02e6*/ 	.short	(.L_34 - .L_33)
.L_33:
        /*02e8*/ 	.word	0x00000000


	//----- nvinfo : EIATTR_CBANK_PARAM_SIZE
	.align		4
.L_34:
        /*02ec*/ 	.byte	0x03, 0x19
        /*02ee*/ 	.short	0x0470


	//----- nvinfo : EIATTR_PARAM_CBANK
	.align		4
        /*02f0*/ 	.byte	0x04, 0x0a
        /*02f2*/ 	.short	(.L_36 - .L_35)
	.align		4
.L_35:
        /*02f4*/ 	.word	index@(.nv.constant0._ZN7cutlass13device_kernelINS_4gemm6kernel13GemmUniversalIN4cute5tupleIJiiiiEEENS1_10collective13CollectiveMmaINS1_37MainloopSm90TmaGmmaWarpSpecializedFP8ILi3ENS5_IJNS4_1CILi2EEESB_NSA_ILi1EEEEEENS1_32KernelTmaWarpSpecializedPingpongEEENS5_IJNSA_ILi64EEESG_NSA_ILi128EEEEEENS_12float_e4m3_tENS5_IJlSC_lEEESJ_SK_NS4_8TiledMMAINS4_8MMA_AtomIJNS4_4SM904GMMA30MMA_64x64x32_F32E4M3E4M3_SS_TNILNSO_7ScaleInE1ELSQ_1EEEEEENS4_6LayoutINS5_IJSC_SC_SC_EEENS5_IJNSA_ILi0EEESV_SV_EEEEENS5_IJNS4_10UnderscoreESY_SY_EEEEENS4_23SM90_TMA_LOAD_MULTICASTENS4_14ComposedLayoutINS4_7SwizzleILi3ELi4ELi3EEENS4_18smem_ptr_flag_bitsILi8EEENST_INS5_IJNSA_ILi8EEESH_EEENS5_IJSH_SC_EEEEEEEvNS4_8identityES11_S1B_vS1C_EENS_8epilogue10collective6detail29Sm90TmaWarpSpecializedAdapterINS1F_15DefaultEpilogueISJ_SK_SK_NS1E_6thread17LinearCombinationISJ_Li1EffLNS1J_9ScaleType4KindE0ELNS_15FloatRoundStyleE2ESJ_EENS1_15EpilogueDefaultEEEEEvvEEEEvNT_6ParamsE)
        /*02f8*/ 	.short	0x0210
        /*02fa*/ 	.short	0x0470


	//----- nvinfo : EIATTR_SW_WAR
	.align		4
.L_36:
        /*02fc*/ 	.byte	0x04, 0x36
        /*02fe*/ 	.short	(.L_38 - .L_37)
.L_37:
        /*0300*/ 	.word	0x00000008
.L_38:


//--------------------- .nv.callgraph             --------------------------
	.section	.nv.callgraph,"",@"SHT_CUDA_CALLGRAPH"
	.align	4
	.sectionentsize	8
	.align		4
        /*0000*/ 	.word	0x00000000
	.align		4
        /*0004*/ 	.word	0xffffffff
	.align		4
        /*0008*/ 	.word	0x00000000
	.align		4
        /*000c*/ 	.word	0xfffffffe
	.align		4
        /*0010*/ 	.word	0x00000000
	.align		4
        /*0014*/ 	.word	0xfffffffd
	.align		4
        /*0018*/ 	.word	0x00000000
	.align		4
        /*001c*/ 	.word	0xfffffffc


//--------------------- .nv.constant4             --------------------------
	.section	.nv.constant4,"a",@progbits
	.align	8
	.align		8
.nv.constant4:
        /*0000*/ 	.dword	_ZN39_INTERNAL_509c8af2_4_k_cu_c9f9bcea_36264cuda3std3__45__cpo5beginE
	.align		8
        /*0008*/ 	.dword	_ZN39_INTERNAL_509c8af2_4_k_cu_c9f9bcea_36264cuda3std3__45__cpo3endE
	.align		8
        /*0010*/ 	.dword	_ZN39_INTERNAL_509c8af2_4_k_cu_c9f9bcea_36264cuda3std3__45__cpo6cbeginE
	.align		8
        /*0018*/ 	.dword	_ZN39_INTERNAL_509c8af2_4_k_cu_c9f9bcea_36264cuda3std3__45__cpo4cendE
	.align		8
        /*0020*/ 	.dword	_ZN39_INTERNAL_509c8af2_4_k_cu_c9f9bcea_36264cuda3std3__441_GLOBAL__N__509c8af2_4_k_cu_c9f9bcea_36266ignoreE
	.align		8
        /*0028*/ 	.dword	_ZN39_INTERNAL_509c8af2_4_k_cu_c9f9bcea_36264cuda3std3__419piecewise_constructE
	.align		8
        /*0030*/ 	.dword	_ZN39_INTERNAL_509c8af2_4_k_cu_c9f9bcea_36264cuda3std3__48in_placeE
	.align		8
        /*0038*/ 	.dword	_ZN39_INTERNAL_509c8af2_4_k_cu_c9f9bcea_36264cuda3std6ranges3__45__cpo4swapE
	.align		8
        /*0040*/ 	.dword	_ZN39_INTERNAL_509c8af2_4_k_cu_c9f9bcea_36264cuda3std6ranges3__45__cpo9iter_moveE
	.align		8
        /*0048*/ 	.dword	_ZN39_INTERNAL_509c8af2_4_k_cu_c9f9bcea_36264cute7productE
	.align		8
        /*0050*/ 	.dword	_ZN39_INTERNAL_509c8af2_4_k_cu_c9f9bcea_36264cute1_E


//--------------------- .text._ZN7cutlass13device_kernelINS_4gemm6kernel13GemmUniversalIN4cute5tupleIJiiiiEEENS1_10collective13CollectiveMmaINS1_37MainloopSm90TmaGmmaWarpSpecializedFP8ILi3ENS5_IJNS4_1CILi2EEESB_NSA_ILi1EEEEEENS1_32KernelTmaWarpSpecializedPingpongEEENS5_IJNSA_ILi64EEESG_NSA_ILi128EEEEEENS_12float_e4m3_tENS5_IJlSC_lEEESJ_SK_NS4_8TiledMMAINS4_8MMA_AtomIJNS4_4SM904GMMA30MMA_64x64x32_F32E4M3E4M3_SS_TNILNSO_7ScaleInE1ELSQ_1EEEEEENS4_6LayoutINS5_IJSC_SC_SC_EEENS5_IJNSA_ILi0EEESV_SV_EEEEENS5_IJNS4_10UnderscoreESY_SY_EEEEENS4_23SM90_TMA_LOAD_MULTICASTENS4_14ComposedLayoutINS4_7SwizzleILi3ELi4ELi3EEENS4_18smem_ptr_flag_bitsILi8EEENST_INS5_IJNSA_ILi8EEESH_EEENS5_IJSH_SC_EEEEEEEvNS4_8identityES11_S1B_vS1C_EENS_8epilogue10collective6detail29Sm90TmaWarpSpecializedAdapterINS1F_15DefaultEpilogueISJ_SK_SK_NS1E_6thread17LinearCombinationISJ_Li1EffLNS1J_9ScaleType4KindE0ELNS_15FloatRoundStyleE2ESJ_EENS1_15EpilogueDefaultEEEEEvvEEEEvNT_6ParamsE --------------------------
	.section	.text._ZN7cutlass13device_kernelINS_4gemm6kernel13GemmUniversalIN4cute5tupleIJiiiiEEENS1_10collective13CollectiveMmaINS1_37MainloopSm90TmaGmmaWarpSpecializedFP8ILi3ENS5_IJNS4_1CILi2EEESB_NSA_ILi1EEEEEENS1_32KernelTmaWarpSpecializedPingpongEEENS5_IJNSA_ILi64EEESG_NSA_ILi128EEEEEENS_12float_e4m3_tENS5_IJlSC_lEEESJ_SK_NS4_8TiledMMAINS4_8MMA_AtomIJNS4_4SM904GMMA30MMA_64x64x32_F32E4M3E4M3_SS_TNILNSO_7ScaleInE1ELSQ_1EEEEEENS4_6LayoutINS5_IJSC_SC_SC_EEENS5_IJNSA_ILi0EEESV_SV_EEEEENS5_IJNS4_10UnderscoreESY_SY_EEEEENS4_23SM90_TMA_LOAD_MULTICASTENS4_14ComposedLayoutINS4_7SwizzleILi3ELi4ELi3EEENS4_18smem_ptr_flag_bitsILi8EEENST_INS5_IJNSA_ILi8EEESH_EEENS5_IJSH_SC_EEEEEEEvNS4_8identityES11_S1B_vS1C_EENS_8epilogue10collective6detail29Sm90TmaWarpSpecializedAdapterINS1F_15DefaultEpilogueISJ_SK_SK_NS1E_6thread17LinearCombinationISJ_Li1EffLNS1J_9ScaleType4KindE0ELNS_15FloatRoundStyleE2ESJ_EENS1_15EpilogueDefaultEEEEEvvEEEEvNT_6ParamsE,"ax",@progbits
	.align	128
.text._ZN7cutlass13device_kernelINS_4gemm6kernel13GemmUniversalIN4cute5tupleIJiiiiEEENS1_10collective13CollectiveMmaINS1_37MainloopSm90TmaGmmaWarpSpecializedFP8ILi3ENS5_IJNS4_1CILi2EEESB_NSA_ILi1EEEEEENS1_32KernelTmaWarpSpecializedPingpongEEENS5_IJNSA_ILi64EEESG_NSA_ILi128EEEEEENS_12float_e4m3_tENS5_IJlSC_lEEESJ_SK_NS4_8TiledMMAINS4_8MMA_AtomIJNS4_4SM904GMMA30MMA_64x64x32_F32E4M3E4M3_SS_TNILNSO_7ScaleInE1ELSQ_1EEEEEENS4_6LayoutINS5_IJSC_SC_SC_EEENS5_IJNSA_ILi0EEESV_SV_EEEEENS5_IJNS4_10UnderscoreESY_SY_EEEEENS4_23SM90_TMA_LOAD_MULTICASTENS4_14ComposedLayoutINS4_7SwizzleILi3ELi4ELi3EEENS4_18smem_ptr_flag_bitsILi8EEENST_INS5_IJNSA_ILi8EEESH_EEENS5_IJSH_SC_EEEEEEEvNS4_8identityES11_S1B_vS1C_EENS_8epilogue10collective6detail29Sm90TmaWarpSpecializedAdapterINS1F_15DefaultEpilogueISJ_SK_SK_NS1E_6thread17LinearCombinationISJ_Li1EffLNS1J_9ScaleType4KindE0ELNS_15FloatRoundStyleE2ESJ_EENS1_15EpilogueDefaultEEEEEvvEEEEvNT_6ParamsE:
        .type           _ZN7cutlass13device_kernelINS_4gemm6kernel13GemmUniversalIN4cute5tupleIJiiiiEEENS1_10collective13CollectiveMmaINS1_37MainloopSm90TmaGmmaWarpSpecializedFP8ILi3ENS5_IJNS4_1CILi2EEESB_NSA_ILi1EEEEEENS1_32KernelTmaWarpSpecializedPingpongEEENS5_IJNSA_ILi64EEESG_NSA_ILi128EEEEEENS_12float_e4m3_tENS5_IJlSC_lEEESJ_SK_NS4_8TiledMMAINS4_8MMA_AtomIJNS4_4SM904GMMA30MMA_64x64x32_F32E4M3E4M3_SS_TNILNSO_7ScaleInE1ELSQ_1EEEEEENS4_6LayoutINS5_IJSC_SC_SC_EEENS5_IJNSA_ILi0EEESV_SV_EEEEENS5_IJNS4_10UnderscoreESY_SY_EEEEENS4_23SM90_TMA_LOAD_MULTICASTENS4_14ComposedLayoutINS4_7SwizzleILi3ELi4ELi3EEENS4_18smem_ptr_flag_bitsILi8EEENST_INS5_IJNSA_ILi8EEESH_EEENS5_IJSH_SC_EEEEEEEvNS4_8identityES11_S1B_vS1C_EENS_8epilogue10collective6detail29Sm90TmaWarpSpecializedAdapterINS1F_15DefaultEpilogueISJ_SK_SK_NS1E_6thread17LinearCombinationISJ_Li1EffLNS1J_9ScaleType4KindE0ELNS_15FloatRoundStyleE2ESJ_EENS1_15EpilogueDefaultEEEEEvvEEEEvNT_6ParamsE,@function
        .size           _ZN7cutlass13device_kernelINS_4gemm6kernel13GemmUniversalIN4cute5tupleIJiiiiEEENS1_10collective13CollectiveMmaINS1_37MainloopSm90TmaGmmaWarpSpecializedFP8ILi3ENS5_IJNS4_1CILi2EEESB_NSA_ILi1EEEEEENS1_32KernelTmaWarpSpecializedPingpongEEENS5_IJNSA_ILi64EEESG_NSA_ILi128EEEEEENS_12float_e4m3_tENS5_IJlSC_lEEESJ_SK_NS4_8TiledMMAINS4_8MMA_AtomIJNS4_4SM904GMMA30MMA_64x64x32_F32E4M3E4M3_SS_TNILNSO_7ScaleInE1ELSQ_1EEEEEENS4_6LayoutINS5_IJSC_SC_SC_EEENS5_IJNSA_ILi0EEESV_SV_EEEEENS5_IJNS4_10UnderscoreESY_SY_EEEEENS4_23SM90_TMA_LOAD_MULTICASTENS4_14ComposedLayoutINS4_7SwizzleILi3ELi4ELi3EEENS4_18smem_ptr_flag_bitsILi8EEENST_INS5_IJNSA_ILi8EEESH_EEENS5_IJSH_SC_EEEEEEEvNS4_8identityES11_S1B_vS1C_EENS_8epilogue10collective6detail29Sm90TmaWarpSpecializedAdapterINS1F_15DefaultEpilogueISJ_SK_SK_NS1E_6thread17LinearCombinationISJ_Li1EffLNS1J_9ScaleType4KindE0ELNS_15FloatRoundStyleE2ESJ_EENS1_15EpilogueDefaultEEEEEvvEEEEvNT_6ParamsE,(.L_x_142 - _ZN7cutlass13device_kernelINS_4gemm6kernel13GemmUniversalIN4cute5tupleIJiiiiEEENS1_10collective13CollectiveMmaINS1_37MainloopSm90TmaGmmaWarpSpecializedFP8ILi3ENS5_IJNS4_1CILi2EEESB_NSA_ILi1EEEEEENS1_32KernelTmaWarpSpecializedPingpongEEENS5_IJNSA_ILi64EEESG_NSA_ILi128EEEEEENS_12float_e4m3_tENS5_IJlSC_lEEESJ_SK_NS4_8TiledMMAINS4_8MMA_AtomIJNS4_4SM904GMMA30MMA_64x64x32_F32E4M3E4M3_SS_TNILNSO_7ScaleInE1ELSQ_1EEEEEENS4_6LayoutINS5_IJSC_SC_SC_EEENS5_IJNSA_ILi0EEESV_SV_EEEEENS5_IJNS4_10UnderscoreESY_SY_EEEEENS4_23SM90_TMA_LOAD_MULTICASTENS4_14ComposedLayoutINS4_7SwizzleILi3ELi4ELi3EEENS4_18smem_ptr_flag_bitsILi8EEENST_INS5_IJNSA_ILi8EEESH_EEENS5_IJSH_SC_EEEEEEEvNS4_8identityES11_S1B_vS1C_EENS_8epilogue10collective6detail29Sm90TmaWarpSpecializedAdapterINS1F_15DefaultEpilogueISJ_SK_SK_NS1E_6thread17LinearCombinationISJ_Li1EffLNS1J_9ScaleType4KindE0ELNS_15FloatRoundStyleE2ESJ_EENS1_15EpilogueDefaultEEEEEvvEEEEvNT_6ParamsE)
        .other          _ZN7cutlass13device_kernelINS_4gemm6kernel13GemmUniversalIN4cute5tupleIJiiiiEEENS1_10collective13CollectiveMmaINS1_37MainloopSm90TmaGmmaWarpSpecializedFP8ILi3ENS5_IJNS4_1CILi2EEESB_NSA_ILi1EEEEEENS1_32KernelTmaWarpSpecializedPingpongEEENS5_IJNSA_ILi64EEESG_NSA_ILi128EEEEEENS_12float_e4m3_tENS5_IJlSC_lEEESJ_SK_NS4_8TiledMMAINS4_8MMA_AtomIJNS4_4SM904GMMA30MMA_64x64x32_F32E4M3E4M3_SS_TNILNSO_7ScaleInE1ELSQ_1EEEEEENS4_6LayoutINS5_IJSC_SC_SC_EEENS5_IJNSA_ILi0EEESV_SV_EEEEENS5_IJNS4_10UnderscoreESY_SY_EEEEENS4_23SM90_TMA_LOAD_MULTICASTENS4_14ComposedLayoutINS4_7SwizzleILi3ELi4ELi3EEENS4_18smem_ptr_flag_bitsILi8EEENST_INS5_IJNSA_ILi8EEESH_EEENS5_IJSH_SC_EEEEEEEvNS4_8identityES11_S1B_vS1C_EENS_8epilogue10collective6detail29Sm90TmaWarpSpecializedAdapterINS1F_15DefaultEpilogueISJ_SK_SK_NS1E_6thread17LinearCombinationISJ_Li1EffLNS1J_9ScaleType4KindE0ELNS_15FloatRoundStyleE2ESJ_EENS1_15EpilogueDefaultEEEEEvvEEEEvNT_6ParamsE,@"STO_CUDA_ENTRY STV_DEFAULT"
_ZN7cutlass13device_kernelINS_4gemm6kernel13GemmUniversalIN4cute5tupleIJiiiiEEENS1_10collective13CollectiveMmaINS1_37MainloopSm90TmaGmmaWarpSpecializedFP8ILi3ENS5_IJNS4_1CILi2EEESB_NSA_ILi1EEEEEENS1_32KernelTmaWarpSpecializedPingpongEEENS5_IJNSA_ILi64EEESG_NSA_ILi128EEEEEENS_12float_e4m3_tENS5_IJlSC_lEEESJ_SK_NS4_8TiledMMAINS4_8MMA_AtomIJNS4_4SM904GMMA30MMA_64x64x32_F32E4M3E4M3_SS_TNILNSO_7ScaleInE1ELSQ_1EEEEEENS4_6LayoutINS5_IJSC_SC_SC_EEENS5_IJNSA_ILi0EEESV_SV_EEEEENS5_IJNS4_10UnderscoreESY_SY_EEEEENS4_23SM90_TMA_LOAD_MULTICASTENS4_14ComposedLayoutINS4_7SwizzleILi3ELi4ELi3EEENS4_18smem_ptr_flag_bitsILi8EEENST_INS5_IJNSA_ILi8EEESH_EEENS5_IJSH_SC_EEEEEEEvNS4_8identityES11_S1B_vS1C_EENS_8epilogue10collective6detail29Sm90TmaWarpSpecializedAdapterINS1F_15DefaultEpilogueISJ_SK_SK_NS1E_6thread17LinearCombinationISJ_Li1EffLNS1J_9ScaleType4KindE0ELNS_15FloatRoundStyleE2ESJ_EENS1_15EpilogueDefaultEEEEEvvEEEEvNT_6ParamsE:
[----:B------:R-:W-:Y:S01]  /*0000*/  LDC R1, c[0x0][0x28] ;  /* 0x00000a00ff017b82 */ /* 0x000fe20000000800 */
[----:B------:R-:W0:Y:S01]  /*0010*/  S2R R11, SR_TID.X ;  /* 0x00000000000b7919 */ /* 0x000e220000002100 */
[----:B------:R-:W-:Y:S01]  /*0020*/  ELECT P0, URZ, PT ;  /* 0x00000000003f782f */ /* 0x000fe20003800000 */
[----:B------:R-:W-:Y:S01]  /*0030*/  BSSY B0, `(.L_x_0) ;  /* 0x000000f000007945 */ /* 0x000fe20003800000 */
[--C-:B0-----:R-:W-:Y:S02]  /*0040*/  SHF.R.U32.HI R0, RZ, 0x5, R11.reuse ;  /* 0x00000005ff007819 */ /* 0x101fe4000001160b */
[----:B------:R-:W-:-:S03]  /*0050*/  SHF.R.U32.HI R5, RZ, 0x7, R11 ;  /* 0x00000007ff057819 */ /* 0x000fc6000001160b */
[----:B------:R-:W0:Y:S04]  /*0060*/  SHFL.IDX PT, R2, R0, RZ, 0x1f ;  /* 0x00001fff00027589 */ /* 0x000e2800000e0000 */
[----:B------:R1:W2:Y:S01]  /*0070*/  SHFL.IDX PT, R6, R5, RZ, 0x1f ;  /* 0x00001fff05067589 */ /* 0x0002a200000e0000 */
[----:B0-----:R-:W-:-:S13]  /*0080*/  ISETP.NE.OR P0, PT, R2, RZ, !P0 ;  /* 0x000000ff0200720c */ /* 0x001fda0004705670 */
[----:B-12---:R-:W-:Y:S05]  /*0090*/  @P0 BRA `(.L_x_1) ;  /* 0x0000000000200947 */ /* 0x006fea0003800000 */
[----:B------:R-:W-:Y:S02]  /*00a0*/  ULDC.64 UR4, c[0x0][0x198] ;  /* 0x0000660000047ab9 */ /* 0x000fe40000000a00 */
[----:B------:R-:W-:Y:S02]  /*00b0*/  UIADD3 UR6, UP0, UR4, 0xf0, URZ ;  /* 0x000000f004067890 */ /* 0x000fe4000ff1e03f */
[----:B------:R-:W-:Y:S02]  /*00c0*/  UIADD3 UR4, UP1, UR4, 0x1f0, URZ ;  /* 0x000001f004047890 */ /* 0x000fe4000ff3e03f */
[----:B------:R-:W-:Y:S02]  /*00d0*/  UIADD3.X UR7, URZ, UR5, URZ, UP0, !UPT ;  /* 0x000000053f077290 */ /* 0x000fe400087fe43f */
[----:B------:R-:W-:-:S07]  /*00e0*/  UIADD3.X UR5, URZ, UR5, URZ, UP1, !UPT ;  /* 0x000000053f057290 */ /* 0x000fce0008ffe43f */
[----:B------:R0:W-:Y:S02]  /*00f0*/  UTMACCTL.PF [UR6] ;  /* 0x00000000060079b9 */ /* 0x0001e40008040000 */
[----:B------:R0:W-:Y:S02]  /*0100*/  UTMACCTL.PF [UR4] ;  /* 0x00000000040079b9 */ /* 0x0001e40008040000 */
[----:B0-----:R-:W-:Y:S01]  /*0110*/  NOP ;  /* 0x0000000000007918 */ /* 0x001fe20000000000 */
.L_x_1:
[----:B------:R-:W-:Y:S05]  /*0120*/  BSYNC B0 ;  /* 0x0000000000007941 */ /* 0x000fea0003800000 */
.L_x_0:
[----:B------:R-:W0:Y:S02]  /*0130*/  SHFL.IDX PT, R7, R0, RZ, 0x1f ;  /* 0x00001fff00077589 */ /* 0x000e2400000e0000 */
[----:B0-----:R-:W-:-:S13]  /*0140*/  ISETP.NE.AND P0, PT, R7, RZ, PT ;  /* 0x000000ff0700720c */ /* 0x001fda0003f05270 */
[----:B------:R-:W-:Y:S05]  /*0150*/  @P0 BRA `(.L_x_2) ;  /* 0x0000000000500947 */ /* 0x000fea0003800000 */
[----:B------:R-:W0:Y:S01]  /*0160*/  S2UR UR8, SR_CgaCtaId ;  /* 0x00000000000879c3 */ /* 0x000e220000008800 */
[----:B------:R-:W-:Y:S01]  /*0170*/  UMOV UR4, 0x400 ;  /* 0x0000040000047882 */ /* 0x000fe20000000000 */
[----:B------:R-:W-:Y:S01]  /*0180*/  UMOV UR5, 0x1 ;  /* 0x0000000100057882 */ /* 0x000fe20000000000 */
[----:B------:R-:W-:Y:S01]  /*0190*/  UMOV UR6, 0x3 ;  /* 0x0000000300067882 */ /* 0x000fe20000000000 */
[----:B------:R-:W-:Y:S01]  /*01a0*/  ELECT P0, URZ, PT ;  /* 0x00000000003f782f */ /* 0x000fe20003800000 */
[----:B------:R-:W-:-:S04]  /*01b0*/  UIADD3 UR6, -UR6, 0x100000, URZ ;  /* 0x0010000006067890 */ /* 0x000fc8000fffe13f */
[----:B------:R-:W-:Y:S02]  /*01c0*/  USHF.L.U32 UR7, UR6, 0xb, URZ ;  /* 0x0000000b06077899 */ /* 0x000fe4000800063f */
[----:B------:R-:W-:Y:S02]  /*01d0*/  USHF.L.U32 UR6, UR6, 0x1, URZ ;  /* 0x0000000106067899 */ /* 0x000fe4000800063f */
[----:B0-----:R-:W-:Y:S02]  /*01e0*/  ULEA UR8, UR8, UR4, 0x18 ;  /* 0x0000000408087291 */ /* 0x001fe4000f8ec03f */
[----:B------:R-:W-:-:S04]  /*01f0*/  UIADD3 UR4, -UR5, 0x100000, URZ ;  /* 0x0010000005047890 */ /* 0x000fc8000fffe13f */
[----:B------:R-:W-:Y:S02]  /*0200*/  USHF.L.U32 UR5, UR4, 0xb, URZ ;  /* 0x0000000b04057899 */ /* 0x000fe4000800063f */
[----:B------:R-:W-:Y:S01]  /*0210*/  USHF.L.U32 UR4, UR4, 0x1, URZ ;  /* 0x0000000104047899 */ /* 0x000fe2000800063f */
[----:B------:R-:W0:Y:S11]  /*0220*/  FENCE.VIEW.ASYNC.S ;  /* 0x00000000000073c6 */ /* 0x000e360000000000 */
[----:B0-----:R0:W1:Y:S01]  /*0230*/  SYNCS.EXCH.64 URZ, [UR8], UR4 ;  /* 0x00000004083f75b2 */ /* 0x0010620008000100 */
[----:B------:R0:W2:Y:S01]  /*0240*/  SYNCS.EXCH.64 URZ, [UR8+0x18], UR6 ;  /* 0x00001806083f75b2 */ /* 0x0000a20008000100 */
[----:B------:R0:W3:Y:S01]  /*0250*/  SYNCS.EXCH.64 URZ, [UR8+0x8], UR4 ;  /* 0x00000804083f75b2 */ /* 0x0000e20008000100 */
[----:B------:R0:W4:Y:S01]  /*0260*/  SYNCS.EXCH.64 URZ, [UR8+0x20], UR6 ;  /* 0x00002006083f75b2 */ /* 0x0001220008000100 */
[----:B------:R0:W0:Y:S01]  /*0270*/  SYNCS.EXCH.64 URZ, [UR8+0x10], UR4 ;  /* 0x00001004083f75b2 */ /* 0x0000220008000100 */
[----:B------:R0:W0:Y:S01]  /*0280*/  SYNCS.EXCH.64 URZ, [UR8+0x28], UR6 ;  /* 0x00002806083f75b2 */ /* 0x0000220008000100 */
[----:B------:R-:W-:Y:S01]  /*0290*/  NOP ;  /* 0x0000000000007918 */ /* 0x000fe20000000000 */
.L_x_2:
[----:B------:R-:W5:Y:S01]  /*02a0*/  SHFL.IDX PT, R3, R0, RZ, 0x1f ;  /* 0x00001fff00037589 */ /* 0x000f6200000e0000 */
[----:B------:R-:W-:Y:S01]  /*02b0*/  SHF.R.S32.HI R4, RZ, 0x1f, R11 ;  /* 0x0000001fff047819 */ /* 0x000fe2000001140b */
[----:B------:R-:W1:Y:S01]  /*02c0*/  S2UR UR13, SR_CTAID.X ;  /* 0x00000000000d79c3 */ /* 0x000e620000002500 */
[----:B------:R-:W-:Y:S01]  /*02d0*/  ELECT P0, URZ, PT ;  /* 0x00000000003f782f */ /* 0x000fe20003800000 */
[----:B------:R1:W2:Y:S01]  /*02e0*/  SHFL.IDX PT, R8, R0, RZ, 0x1f ;  /* 0x00001fff00087589 */ /* 0x0002a200000e0000 */
[----:B------:R-:W-:Y:S02]  /*02f0*/  LEA.HI R4, R4, R11, RZ, 0x7 ;  /* 0x0000000b04047211 */ /* 0x000fe400078f38ff */
[----:B------:R-:W-:Y:S01]  /*0300*/  ELECT P1, URZ, PT ;  /* 0x00000000003f782f */ /* 0x000fe20003820000 */
[----:B------:R-:W-:Y:S01]  /*0310*/  NOP ;  /* 0x0000000000007918 */ /* 0x000fe20000000000 */
[----:B------:R-:W3:Y:S01]  /*0320*/  S2R R16, SR_CTAID.Y ;  /* 0x0000000000107919 */ /* 0x000ee20000002600 */
[----:B------:R-:W-:Y:S01]  /*0330*/  LOP3.LUT R4, R4, 0xffffff80, RZ, 0xc0, !PT ;  /* 0xffffff8004047812 */ /* 0x000fe200078ec0ff */
[----:B0-----:R-:W-:Y:S01]  /*0340*/  ULDC UR4, c[0x0][0x150] ;  /* 0x0000540000047ab9 */ /* 0x001fe20000000800 */
[----:B------:R-:W0:Y:S01]  /*0350*/  LDC R12, c[0x0][0x144] ;  /* 0x00005100ff0c7b82 */ /* 0x000e220000000800 */
[----:B------:R4:W0:Y:S01]  /*0360*/  SHFL.IDX PT, R14, R5, RZ, 0x1f ;  /* 0x00001fff050e7589 */ /* 0x00082200000e0000 */
[----:B------:R-:W-:Y:S01]  /*0370*/  UMOV UR12, 0x80 ;  /* 0x00000080000c7882 */ /* 0x000fe20000000000 */
[----:B------:R-:W-:Y:S01]  /*0380*/  IMAD.IADD R10, R11, 0x1, -R4 ;  /* 0x000000010b0a7824 */ /* 0x000fe200078e0a04 */
[----:B------:R-:W-:Y:S01]  /*0390*/  NOP ;  /* 0x0000000000007918 */ /* 0x000fe20000000000 */
[C---:B------:R-:W-:Y:S01]  /*03a0*/  VIADD R38, R6.reuse, 0xffffffff ;  /* 0xffffffff06267836 */ /* 0x040fe20000000000 */
[----:B------:R-:W-:-:S02]  /*03b0*/  ISETP.NE.AND P5, PT, R6, RZ, PT ;  /* 0x000000ff0600720c */ /* 0x000fc40003fa5270 */
[----:B------:R-:W-:Y:S01]  /*03c0*/  SHF.R.S32.HI R19, RZ, 0x1f, R10 ;  /* 0x0000001fff137819 */ /* 0x000fe2000001140a */
[----:B------:R-:W0:Y:S01]  /*03d0*/  LDC R13, c[0x0][0x140] ;  /* 0x00005000ff0d7b82 */ /* 0x000e220000000800 */
[----:B------:R-:W-:Y:S02]  /*03e0*/  ISETP.GE.U32.AND P6, PT, R38, 0x2, PT ;  /* 0x000000022600780c */ /* 0x000fe40003fc6070 */
[----:B-----5:R-:W-:Y:S02]  /*03f0*/  ISETP.NE.OR P0, PT, R3, RZ, !P0 ;  /* 0x000000ff0300720c */ /* 0x020fe40004705670 */
[----:B------:R-:W-:Y:S02]  /*0400*/  LEA.HI R3, R19, R10, RZ, 0x3 ;  /* 0x0000000a13037211 */ /* 0x000fe400078f18ff */
[----:B-1----:R-:W-:Y:S01]  /*0410*/  I2FP.F32.U32 R4, UR13 ;  /* 0x0000000d00047c45 */ /* 0x002fe20008201000 */
[----:B------:R-:W1:Y:S01]  /*0420*/  LDC R27, c[0x0][0x148] ;  /* 0x00005200ff1b7b82 */ /* 0x000e620000000800 */
[----:B------:R-:W-:-:S02]  /*0430*/  SHF.R.S32.HI R0, RZ, 0x3, R3 ;  /* 0x00000003ff007819 */ /* 0x000fc40000011403 */
[----:B--2---:R-:W-:Y:S01]  /*0440*/  ISETP.NE.OR P1, PT, R8, RZ, !P1 ;  /* 0x000000ff0800720c */ /* 0x004fe20004f25670 */
[----:B------:R-:W-:Y:S01]  /*0450*/  FMUL R9, R4, UR4 ;  /* 0x0000000404097c20 */ /* 0x000fe20008400000 */
[----:B------:R-:W-:Y:S01]  /*0460*/  SHF.R.S32.HI R3, RZ, 0x1f, R3 ;  /* 0x0000001fff037819 */ /* 0x000fe20000011403 */
[----:B------:R-:W-:Y:S01]  /*0470*/  ULDC UR4, c[0x0][0x154] ;  /* 0x0000550000047ab9 */ /* 0x000fe20000000800 */
[----:B------:R-:W-:Y:S01]  /*0480*/  SHF.R.S32.HI R8, RZ, 0x1f, R7 ;  /* 0x0000001fff087819 */ /* 0x000fe20000011407 */
[----:B------:R-:W-:Y:S01]  /*0490*/  VOTEU.ALL UP1, P0 ;  /* 0x00000000003f7886 */ /* 0x000fe20000020000 */
[----:B------:R-:W-:Y:S01]  /*04a0*/  LEA.HI R4, R3, R0, RZ, 0x2 ;  /* 0x0000000003047211 */ /* 0x000fe200078f10ff */
[----:B------:R-:W2:Y:S01]  /*04b0*/  F2I.U32.TRUNC.NTZ R9, R9 ;  /* 0x0000000900097305 */ /* 0x000ea2000020f000 */
[----:B------:R-:W-:Y:S01]  /*04c0*/  LEA.HI R8, R8, R7, RZ, 0x2 ;  /* 0x0000000708087211 */ /* 0x000fe200078f10ff */
[----:B------:R-:W-:Y:S01]  /*04d0*/  VOTEU.ALL UP0, P0 ;  /* 0x00000000003f7886 */ /* 0x000fe20000000000 */
[----:B------:R-:W-:Y:S01]  /*04e0*/  SHF.R.S32.HI R3, RZ, 0x1f, R2 ;  /* 0x0000001fff037819 */ /* 0x000fe20000011402 */
[----:B------:R-:W5:Y:S01]  /*04f0*/  @!UP1 S2UR UR7, SR_CgaCtaId ;  /* 0x00000000000799c3 */ /* 0x000f620000008800 */
[----:B----4-:R-:W-:Y:S01]  /*0500*/  LOP3.LUT R5, R4, 0xfffffffc, RZ, 0xc0, !PT ;  /* 0xfffffffc04057812 */ /* 0x010fe200078ec0ff */
[----:B------:R-:W-:Y:S01]  /*0510*/  VOTEU.ALL UP2, P1 ;  /* 0x00000000003f7886 */ /* 0x000fe20000840000 */
[----:B------:R-:W-:Y:S01]  /*0520*/  LOP3.LUT R8, R8, 0x3ffffffc, RZ, 0xc0, !PT ;  /* 0x3ffffffc08087812 */ /* 0x000fe200078ec0ff */
[----:B------:R-:W-:Y:S01]  /*0530*/  @!UP1 UMOV UR6, 0x400 ;  /* 0x0000040000069882 */ /* 0x000fe20000000000 */
[----:B------:R-:W-:Y:S01]  /*0540*/  LEA.HI R3, R3, R2, RZ, 0x2 ;  /* 0x0000000203037211 */ /* 0x000fe200078f10ff */
[----:B------:R-:W-:Y:S01]  /*0550*/  IMAD.IADD R5, R0, 0x1, -R5 ;  /* 0x0000000100057824 */ /* 0x000fe200078e0a05 */
[----:B------:R-:W-:Y:S01]  /*0560*/  @!UP2 UMOV UR9, 0x400 ;  /* 0x000004000009a882 */ /* 0x000fe20000000000 */
[----:B------:R-:W-:Y:S01]  /*0570*/  IMAD.IADD R8, R7, 0x1, -R8 ;  /* 0x0000000107087824 */ /* 0x000fe200078e0a08 */
[----:B------:R-:W-:Y:S01]  /*0580*/  LOP3.LUT R3, R3, 0xfffffffc, RZ, 0xc0, !PT ;  /* 0xfffffffc03037812 */ /* 0x000fe200078ec0ff */
[----:B------:R-:W4:Y:S01]  /*0590*/  @!UP2 S2UR UR10, SR_CgaCtaId ;  /* 0x00000000000aa9c3 */ /* 0x000f220000008800 */
[----:B--2---:R-:W-:Y:S01]  /*05a0*/  IMAD.MOV R9, RZ, RZ, -R9 ;  /* 0x000000ffff097224 */ /* 0x004fe200078e0a09 */
[----:B------:R-:W-:Y:S01]  /*05b0*/  VOTEU.ALL UP3, P1 ;  /* 0x00000000003f7886 */ /* 0x000fe20000860000 */
[----:B------:R-:W-:Y:S01]  /*05c0*/  IMAD R5, R8, 0x4, R5 ;  /* 0x0000000408057824 */ /* 0x000fe200078e0205 */
[----:B------:R-:W-:Y:S01]  /*05d0*/  VOTEU.ALL UP4, P1 ;  /* 0x00000000003f7886 */ /* 0x000fe20000880000 */
[----:B------:R-:W-:Y:S01]  /*05e0*/  IMAD.IADD R18, R2, 0x1, -R3 ;  /* 0x0000000102127824 */ /* 0x000fe200078e0a03 */
[----:B---3--:R-:W-:Y:S01]  /*05f0*/  I2FP.F32.U32 R2, R16 ;  /* 0x0000001000027245 */ /* 0x008fe20000201000 */
[----:B0-----:R-:W-:Y:S01]  /*0600*/  IMAD R25, R12, R9, UR13 ;  /* 0x0000000d0c197e24 */ /* 0x001fe2000f8e0209 */
[C---:B------:R-:W-:Y:S01]  /*0610*/  LEA.HI R0, R5.reuse, R5, RZ, 0x1 ;  /* 0x0000000505007211 */ /* 0x040fe200078f08ff */
[C---:B------:R-:W-:Y:S01]  /*0620*/  IMAD.SHL.U32 R12, R5.reuse, 0x4, RZ ;  /* 0x00000004050c7824 */ /* 0x040fe200078e00ff */
[----:B------:R-:W-:Y:S01]  /*0630*/  VOTEU.ALL UP5, P1 ;  /* 0x00000000003f7886 */ /* 0x000fe200008a0000 */
[----:B------:R-:W-:Y:S01]  /*0640*/  FMUL R2, R2, UR4 ;  /* 0x0000000402027c20 */ /* 0x000fe20008400000 */
[----:B------:R-:W-:Y:S01]  /*0650*/  LOP3.LUT R0, R0, 0xfffffffe, RZ, 0xc0, !PT ;  /* 0xfffffffe00007812 */ /* 0x000fe200078ec0ff */
[----:B------:R-:W-:Y:S01]  /*0660*/  UMOV UR4, 0x20 ;  /* 0x0000002000047882 */ /* 0x000fe20000000000 */
[----:B-----5:R-:W-:Y:S01]  /*0670*/  @!UP1 ULEA UR8, UR7, UR6, 0x18 ;  /* 0x0000000607089291 */ /* 0x020fe2000f8ec03f */
[----:B------:R-:W-:Y:S01]  /*0680*/  LOP3.LUT R12, R5, 0xc, R12, 0x78, !PT ;  /* 0x0000000c050c7812 */ /* 0x000fe200078e780c */
[----:B------:R-:W-:-:S04]  /*0690*/  @!UP1 UIADD3 UR4, -UR4, 0x100000, URZ ;  /* 0x0010000004049890 */ /* 0x000fc8000fffe13f */
[----:B------:R-:W-:Y:S02]  /*06a0*/  @!UP1 USHF.L.U32 UR5, UR4, 0xb, URZ ;  /* 0x0000000b04059899 */ /* 0x000fe4000800063f */
[----:B------:R-:W-:Y:S01]  /*06b0*/  @!UP1 USHF.L.U32 UR4, UR4, 0x1, URZ ;  /* 0x0000000104049899 */ /* 0x000fe2000800063f */
[----:B------:R-:W-:Y:S01]  /*06c0*/  IMAD.IADD R0, R5, 0x1, -R0 ;  /* 0x0000000105007824 */ /* 0x000fe200078e0a00 */
[----:B------:R-:W0:Y:S01]  /*06d0*/  F2I.U32.TRUNC.NTZ R2, R2 ;  /* 0x0000000200027305 */ /* 0x000e22000020f000 */
[----:B------:R-:W-:-:S04]  /*06e0*/  @!UP2 UIADD3 UR6, -UR12, 0x100000, URZ ;  /* 0x001000000c06a890 */ /* 0x000fc8000fffe13f */
[----:B------:R-:W-:Y:S02]  /*06f0*/  @!UP2 USHF.L.U32 UR7, UR6, 0xb, URZ ;  /* 0x0000000b0607a899 */ /* 0x000fe4000800063f */
[----:B------:R-:W-:Y:S01]  /*0700*/  @!UP2 USHF.L.U32 UR6, UR6, 0x1, URZ ;  /* 0x000000010606a899 */ /* 0x000fe2000800063f */
[----:B------:R-:W-:Y:S01]  /*0710*/  ISETP.EQ.U32.AND P2, PT, R13, 0x1, PT ;  /* 0x000000010d00780c */ /* 0x000fe20003f42070 */
[----:B------:R-:W-:Y:S01]  /*0720*/  VOTEU.ALL UP1, P0 ;  /* 0x00000000003f7886 */ /* 0x000fe20000020000 */
[----:B------:R-:W-:Y:S01]  /*0730*/  ISETP.NE.AND P3, PT, R0, R25, PT ;  /* 0x000000190000720c */ /* 0x000fe20003f65270 */
[----:B------:R-:W-:Y:S01]  /*0740*/  IMAD.MOV.U32 R13, RZ, RZ, 0x1 ;  /* 0x00000001ff0d7424 */ /* 0x000fe200078e00ff */
[----:B----4-:R-:W-:Y:S01]  /*0750*/  @!UP2 ULEA UR9, UR10, UR9, 0x18 ;  /* 0x000000090a09a291 */ /* 0x010fe2000f8ec03f */
[----:B------:R-:W-:Y:S01]  /*0760*/  LOP3.LUT P0, RZ, R10, 0x7, RZ, 0xc0, !PT ;  /* 0x000000070aff7812 */ /* 0x000fe2000780c0ff */
[----:B------:R-:W-:Y:S01]  /*0770*/  VOTEU.ALL UP2, P1 ;  /* 0x00000000003f7886 */ /* 0x000fe20000840000 */
[----:B------:R-:W-:Y:S01]  /*0780*/  ISETP.NE.AND P1, PT, R18, 0x3, PT ;  /* 0x000000031200780c */ /* 0x000fe20003f25270 */
[----:B------:R-:W2:Y:S02]  /*0790*/  FENCE.VIEW.ASYNC.S ;  /* 0x00000000000073c6 */ /* 0x000ea40000000000 */
[----:B--2---:R2:W3:Y:S01]  /*07a0*/  @!UP0 SYNCS.EXCH.64 URZ, [UR8+0x60], UR4 ;  /* 0x00006004083f85b2 */ /* 0x0044e20008000100 */
[----:B------:R-:W-:-:S02]  /*07b0*/  ISETP.LT.U32.AND P0, PT, R12, 0x4, !P0 ;  /* 0x000000040c00780c */ /* 0x000fc40004701070 */
[----:B------:R-:W-:Y:S01]  /*07c0*/  ISETP.EQ.OR P1, PT, R18, RZ, !P1 ;  /* 0x000000ff1200720c */ /* 0x000fe20004f22670 */
[----:B0-----:R-:W-:Y:S01]  /*07d0*/  IMAD.MOV R24, RZ, RZ, -R2 ;  /* 0x000000ffff187224 */ /* 0x001fe200078e0a02 */
[----:B------:R-:W-:Y:S02]  /*07e0*/  R2UR UR11, R14 ;  /* 0x000000000e0b72ca */ /* 0x000fe400000e0000 */
[----:B------:R-:W-:Y:S01]  /*07f0*/  @P3 LEA.HI R0, R12, R12, RZ, 0x1 ;  /* 0x0000000c0c003211 */ /* 0x000fe200078f08ff */
[----:B-1----:R-:W-:Y:S01]  /*0800*/  IMAD R3, R27, R24, R16 ;  /* 0x000000181b037224 */ /* 0x002fe200078e0210 */
[----:B------:R-:W-:Y:S02]  /*0810*/  ISETP.EQ.AND P1, PT, R6, RZ, P1 ;  /* 0x000000ff0600720c */ /* 0x000fe40000f22270 */
[----:B------:R-:W-:Y:S02]  /*0820*/  @P3 SHF.R.S32.HI R0, RZ, 0x1, R0 ;  /* 0x00000001ff003819 */ /* 0x000fe40000011400 */
[----:B------:R-:W-:Y:S01]  /*0830*/  SEL R7, RZ, 0x1, !P1 ;  /* 0x00000001ff077807 */ /* 0x000fe20004800000 */
[----:B------:R2:W0:Y:S01]  /*0840*/  @!UP1 SYNCS.EXCH.64 URZ, [UR8+0x68], UR4 ;  /* 0x00006804083f95b2 */ /* 0x0004220008000100 */
[----:B------:R-:W-:Y:S01]  /*0850*/  @P3 ISETP.NE.AND P4, PT, R0, R3, PT ;  /* 0x000000030000320c */ /* 0x000fe20003f85270 */
[----:B------:R-:W-:Y:S01]  /*0860*/  NOP ;  /* 0x0000000000007918 */ /* 0x000fe20000000000 */
[----:B------:R-:W-:-:S02]  /*0870*/  SEL R0, RZ, 0x1, !P0 ;  /* 0x00000001ff007807 */ /* 0x000fc40004000000 */
[----:B------:R-:W-:Y:S02]  /*0880*/  @P3 SEL R13, RZ, 0x1, P4 ;  /* 0x00000001ff0d3807 */ /* 0x000fe40002000000 */
[----:B------:R-:W-:Y:S02]  /*0890*/  SEL R7, R7, 0x2, P6 ;  /* 0x0000000207077807 */ /* 0x000fe40003000000 */
[----:B------:R-:W-:Y:S01]  /*08a0*/  LOP3.LUT R13, R13, R0, RZ, 0xc0, !PT ;  /* 0x000000000d0d7212 */ /* 0x000fe200078ec0ff */
[----:B------:R2:W1:Y:S01]  /*08b0*/  @!UP2 SYNCS.EXCH.64 URZ, [UR9+0x40], UR6 ;  /* 0x00004006093fa5b2 */ /* 0x0004620008000100 */
[----:B------:R2:W4:Y:S01]  /*08c0*/  @!UP3 SYNCS.EXCH.64 URZ, [UR9+0x48], UR6 ;  /* 0x00004806093fb5b2 */ /* 0x0005220008000100 */
[----:B------:R2:W0:Y:S01]  /*08d0*/  @!UP4 SYNCS.EXCH.64 URZ, [UR9+0x50], UR6 ;  /* 0x00005006093fc5b2 */ /* 0x0004220008000100 */
[----:B------:R2:W0:Y:S01]  /*08e0*/  @!UP5 SYNCS.EXCH.64 URZ, [UR9+0x58], UR6 ;  /* 0x00005806093fd5b2 */ /* 0x0004220008000100 */
[----:B------:R-:W-:Y:S01]  /*08f0*/  NOP ;  /* 0x0000000000007918 */ /* 0x000fe20000000000 */
[----:B--23--:R-:W-:Y:S05]  /*0900*/  @!P2 BRA `(.L_x_3) ;  /* 0x000000000008a947 */ /* 0x00cfea0003800000 */
[----:B01--4-:R-:W-:Y:S01]  /*0910*/  UCGABAR_ARV ;  /* 0x00000000000079c7 */ /* 0x013fe20008000000 */
[----:B------:R-:W-:Y:S05]  /*0920*/  BRA `(.L_x_4) ;  /* 0x0000000000047947 */ /* 0x000fea0003800000 */
.L_x_3:
[----:B01--4-:R-:W-:Y:S01]  /*0930*/  NOP ;  /* 0x0000000000007918 */ /* 0x013fe20000000000 */
.L_x_4:
[----:B------:R-:W-:Y:S01]  /*0940*/  ULDC.64 UR4, c[0x0][0x598] ;  /* 0x0001660000047ab9 */ /* 0x000fe20000000a00 */
[----:B------:R-:W-:Y:S01]  /*0950*/  ULDC.64 UR20, c[0x0][0x208] ;  /* 0x0000820000147ab9 */ /* 0x000fe20000000a00 */
[----:B------:R-:W-:-:S04]  /*0960*/  ISETP.NE.U32.AND P0, PT, RZ, UR4, PT ;  /* 0x00000004ff007c0c */ /* 0x000fc8000bf05070 */
[----:B------:R-:W-:-:S13]  /*0970*/  ISETP.NE.AND.EX P0, PT, RZ, UR5, PT, P0 ;  /* 0x00000005ff007c0c */ /* 0x000fda000bf05300 */
[----:B------:R-:W-:Y:S05]  /*0980*/  @!P0 BRA `(.L_x_5) ;  /* 0x00000000001c8947 */ /* 0x000fea0003800000 */
[----:B------:R-:W0:Y:S02]  /*0990*/  LDC.64 R2, c[0x0][0x598] ;  /* 0x00016600ff027b82 */ /* 0x000e240000000a00 */
[----:B0-----:R-:W2:Y:S02]  /*09a0*/  LDG.E.64 R2, desc[UR20][R2.64] ;  /* 0x0000001402027981 */ /* 0x001ea4000c1e1b00 */
[----:B--2---:R-:W-:-:S04]  /*09b0*/  ISETP.NE.U32.AND P0, PT, R2, RZ, PT ;  /* 0x000000ff0200720c */ /* 0x004fc80003f05070 */
[----:B------:R-:W-:-:S13]  /*09c0*/  ISETP.NE.AND.EX P0, PT, R3, RZ, PT, P0 ;  /* 0x000000ff0300720c */ /* 0x000fda0003f05300 */
[----:B------:R-:W-:Y:S05]  /*09d0*/  @!P0 BRA `(.L_x_5) ;  /* 0x0000000000088947 */ /* 0x000fea0003800000 */
[----:B------:R0:W5:Y:S01]  /*09e0*/  LD.E R14, desc[UR20][R2.64] ;  /* 0x00000014020e7980 */ /* 0x000162000c101900 */
[----:B------:R-:W-:Y:S05]  /*09f0*/  BRA `(.L_x_6) ;  /* 0x0000000000207947 */ /* 0x000fea0003800000 */
.L_x_5:
[----:B------:R-:W-:Y:S02]  /*0a00*/  ULDC.64 UR4, c[0x0][0x588] ;  /* 0x0001620000047ab9 */ /* 0x000fe40000000a00 */
[----:B------:R-:W-:-:S04]  /*0a10*/  ISETP.NE.U32.AND P0, PT, RZ, UR4, PT ;  /* 0x00000004ff007c0c */ /* 0x000fc8000bf05070 */
[----:B------:R-:W-:-:S13]  /*0a20*/  ISETP.NE.AND.EX P0, PT, RZ, UR5, PT, P0 ;  /* 0x00000005ff007c0c */ /* 0x000fda000bf05300 */
[----:B------:R-:W-:Y:S05]  /*0a30*/  @!P0 BRA `(.L_x_7) ;  /* 0x00000000000c8947 */ /* 0x000fea0003800000 */
[----:B------:R-:W0:Y:S02]  /*0a40*/  LDC.64 R14, c[0x0][0x588] ;  /* 0x00016200ff0e7b82 */ /* 0x000e240000000a00 */
[----:B0-----:R1:W5:Y:S01]  /*0a50*/  LDG.E R14, desc[UR20][R14.64] ;  /* 0x000000140e0e7981 */ /* 0x001362000c1e1900 */
[----:B------:R-:W-:Y:S05]  /*0a60*/  BRA `(.L_x_6) ;  /* 0x0000000000047947 */ /* 0x000fea0003800000 */
.L_x_7:
[----:B------:R-:W2:Y:S02]  /*0a70*/  LDC R14, c[0x0][0x580] ;  /* 0x00016000ff0e7b82 */ /* 0x000ea40000000800 */
.L_x_6:
[----:B------:R-:W-:Y:S02]  /*0a80*/  ULDC.64 UR4, c[0x0][0x5a0] ;  /* 0x0001680000047ab9 */ /* 0x000fe40000000a00 */
[----:B------:R-:W-:-:S04]  /*0a90*/  ISETP.NE.U32.AND P0, PT, RZ, UR4, PT ;  /* 0x00000004ff007c0c */ /* 0x000fc8000bf05070 */
[----:B------:R-:W-:-:S13]  /*0aa0*/  ISETP.NE.AND.EX P0, PT, RZ, UR5, PT, P0 ;  /* 0x00000005ff007c0c */ /* 0x000fda000bf05300 */
[----:B------:R-:W-:Y:S05]  /*0ab0*/  @!P0 BRA `(.L_x_8) ;  /* 0x00000000001c8947 */ /* 0x000fea0003800000 */
[----:B0-----:R-:W0:Y:S02]  /*0ac0*/  LDC.64 R2, c[0x0][0x5a0] ;  /* 0x00016800ff027b82 */ /* 0x001e240000000a00 */
[----:B0-----:R-:W3:Y:S02]  /*0ad0*/  LDG.E.64 R2, desc[UR20][R2.64] ;  /* 0x0000001402027981 */ /* 0x001ee4000c1e1b00 */
[----:B---3--:R-:W-:-:S04]  /*0ae0*/  ISETP.NE.U32.AND P0, PT, R2, RZ, PT ;  /* 0x000000ff0200720c */ /* 0x008fc80003f05070 */
[----:B------:R-:W-:-:S13]  /*0af0*/  ISETP.NE.AND.EX P0, PT, R3, RZ, PT, P0 ;  /* 0x000000ff0300720c */ /* 0x000fda0003f05300 */
[----:B------:R-:W-:Y:S05]  /*0b00*/  @!P0 BRA `(.L_x_8) ;  /* 0x0000000000088947 */ /* 0x000fea0003800000 */
[----:B-1----:R0:W5:Y:S01]  /*0b10*/  LD.E R15, desc[UR20][R2.64] ;  /* 0x00000014020f7980 */ /* 0x002162000c101900 */
[----:B------:R-:W-:Y:S05]  /*0b20*/  BRA `(.L_x_9) ;  /* 0x0000000000207947 */ /* 0x000fea0003800000 */
.L_x_8:
[----:B------:R-:W-:Y:S02]  /*0b30*/  ULDC.64 UR4, c[0x0][0x590] ;  /* 0x0001640000047ab9 */ /* 0x000fe40000000a00 */
[----:B------:R-:W-:-:S04]  /*0b40*/  ISETP.NE.U32.AND P0, PT, RZ, UR4, PT ;  /* 0x00000004ff007c0c */ /* 0x000fc8000bf05070 */
[----:B------:R-:W-:-:S13]  /*0b50*/  ISETP.NE.AND.EX P0, PT, RZ, UR5, PT, P0 ;  /* 0x00000005ff007c0c */ /* 0x000fda000bf05300 */
[----:B------:R-:W-:Y:S05]  /*0b60*/  @!P0 BRA `(.L_x_10) ;  /* 0x00000000000c8947 */ /* 0x000fea0003800000 */
[----:B0-----:R-:W1:Y:S02]  /*0b70*/  LDC.64 R2, c[0x0][0x590] ;  /* 0x00016400ff027b82 */ /* 0x001e640000000a00 */
[----:B-1----:R1:W5:Y:S01]  /*0b80*/  LDG.E R15, desc[UR20][R2.64] ;  /* 0x00000014020f7981 */ /* 0x002362000c1e1900 */
[----:B------:R-:W-:Y:S05]  /*0b90*/  BRA `(.L_x_9) ;  /* 0x0000000000047947 */ /* 0x000fea0003800000 */
.L_x_10:
[----:B-1----:R-:W3:Y:S02]  /*0ba0*/  LDC R15, c[0x0][0x584] ;  /* 0x00016100ff0f7b82 */ /* 0x002ee40000000800 */
.L_x_9:
[----:B------:R-:W4:Y:S01]  /*0bb0*/  LDC R0, c[0x0][0x65c] ;  /* 0x00019700ff007b82 */ /* 0x000f220000000800 */
[----:B------:R-:W-:Y:S01]  /*0bc0*/  ULDC UR8, c[0x0][0x28c] ;  /* 0x0000a30000087ab9 */ /* 0x000fe20000000800 */
[----:B------:R-:W-:Y:S01]  /*0bd0*/  ISETP.NE.AND P0, PT, R6, 0x2, PT ;  /* 0x000000020600780c */ /* 0x000fe20003f05270 */
[----:B------:R-:W-:Y:S01]  /*0be0*/  UIADD3 UR8, UR8, 0x7f, URZ ;  /* 0x0000007f08087890 */ /* 0x000fe2000fffe03f */
[----:B------:R-:W-:Y:S01]  /*0bf0*/  IMAD.U32 R4, RZ, RZ, UR13 ;  /* 0x0000000dff047e24 */ /* 0x000fe2000f8e00ff */
[----:B------:R-:W-:Y:S01]  /*0c00*/  UMOV UR5, URZ ;  /* 0x0000003f00057c82 */ /* 0x000fe20008000000 */
[----:B------:R-:W-:Y:S01]  /*0c10*/  UMOV UR4, URZ ;  /* 0x0000003f00047c82 */ /* 0x000fe20008000000 */
[----:B------:R-:W-:-:S04]  /*0c20*/  USHF.R.S32.HI UR9, URZ, 0x1f, UR8 ;  /* 0x0000001f3f097899 */ /* 0x000fc80008011408 */
[----:B------:R-:W-:Y:S01]  /*0c30*/  ULEA.HI UR9, UR9, UR8, URZ, 0x7 ;  /* 0x0000000809097291 */ /* 0x000fe2000f8f383f */
[----:B----4-:R-:W-:-:S13]  /*0c40*/  ISETP.NE.AND P4, PT, R0, 0x1, PT ;  /* 0x000000010000780c */ /* 0x010fda0003f85270 */
[----:B01----:R-:W0:Y:S01]  /*0c50*/  @P4 LDC R3, c[0x0][0x10] ;  /* 0x00000400ff034b82 */ /* 0x003e220000000800 */
[----:B------:R-:W-:Y:S02]  /*0c60*/  @P4 IMAD.MOV.U32 R17, RZ, RZ, RZ ;  /* 0x000000ffff114224 */ /* 0x000fe400078e00ff */
[----:B------:R-:W-:-:S05]  /*0c70*/  @P4 IMAD.MOV.U32 R5, RZ, RZ, RZ ;  /* 0x000000ffff054224 */ /* 0x000fca00078e00ff */
[----:B------:R-:W1:Y:S01]  /*0c80*/  @!P4 LDC R9, c[0x0][0xc] ;  /* 0x00000300ff09cb82 */ /* 0x000e620000000800 */
[----:B------:R-:W-:Y:S01]  /*0c90*/  ULDC UR6, c[0x0][0xc] ;  /* 0x0000030000067ab9 */ /* 0x000fe20000000800 */
[----:B------:R-:W-:Y:S02]  /*0ca0*/  ULDC UR7, c[0x0][0x10] ;  /* 0x0000040000077ab9 */ /* 0x000fe40000000800 */
[----:B------:R-:W-:-:S04]  /*0cb0*/  UIMAD.WIDE.U32 UR6, UR6, UR7, URZ ;  /* 0x00000007060672a5 */ /* 0x000fc8000f8e003f */
[----:B------:R-:W4:Y:S01]  /*0cc0*/  LDC R8, c[0x0][0x14] ;  /* 0x00000500ff087b82 */ /* 0x000f220000000800 */
[----:B0-----:R-:W-:Y:S01]  /*0cd0*/  @P4 IMAD.WIDE.U32 R2, R3, UR13, R16 ;  /* 0x0000000d03024c25 */ /* 0x001fe2000f8e0010 */
[----:B------:R-:W-:-:S03]  /*0ce0*/  USHF.R.S32.HI UR13, URZ, 0x7, UR9 ;  /* 0x000000073f0d7899 */ /* 0x000fc60008011409 */
[----:B------:R-:W-:Y:S02]  /*0cf0*/  @P4 IMAD.IADD R3, R3, 0x1, R5 ;  /* 0x0000000103034824 */ /* 0x000fe400078e0205 */
[----:B------:R-:W-:Y:S02]  /*0d00*/  IMAD.MOV.U32 R5, RZ, RZ, RZ ;  /* 0x000000ffff057224 */ /* 0x000fe400078e00ff */
[----:B-1----:R-:W-:-:S04]  /*0d10*/  @!P4 IMAD.WIDE.U32 R4, R16, R9, R4 ;  /* 0x000000091004c225 */ /* 0x002fc800078e0004 */
[----:B------:R-:W-:Y:S02]  /*0d20*/  @!P4 IMAD.MOV.U32 R2, RZ, RZ, R4 ;  /* 0x000000ffff02c224 */ /* 0x000fe400078e0004 */
[C---:B----4-:R-:W-:Y:S02]  /*0d30*/  IMAD R21, R8.reuse, UR7, RZ ;  /* 0x0000000708157c24 */ /* 0x050fe4000f8e02ff */
[----:B------:R-:W-:Y:S01]  /*0d40*/  IMAD.WIDE.U32 R8, R8, UR6, RZ ;  /* 0x0000000608087c25 */ /* 0x000fe2000f8e00ff */
[----:B------:R-:W-:-:S03]  /*0d50*/  ULDC.64 UR6, c[0x0][0x650] ;  /* 0x0001940000067ab9 */ /* 0x000fc60000000a00 */
[----:B------:R-:W-:Y:S02]  /*0d60*/  @!P4 IMAD.MOV.U32 R3, RZ, RZ, R5 ;  /* 0x000000ffff03c224 */ /* 0x000fe400078e0005 */
[----:B------:R-:W-:Y:S01]  /*0d70*/  IMAD.IADD R0, R9, 0x1, R21 ;  /* 0x0000000109007824 */ /* 0x000fe200078e0215 */
[----:B------:R-:W-:Y:S06]  /*0d80*/  @P0 BRA `(.L_x_11) ;  /* 0x0000000000200947 */ /* 0x000fec0003800000 */
[----:B------:R-:W-:Y:S01]  /*0d90*/  UISETP.GE.U32.AND UP0, UPT, UR13, 0x3, UPT ;  /* 0x000000030d00788c */ /* 0x000fe2000bf06070 */
[----:B------:R-:W-:Y:S01]  /*0da0*/  IADD3 R2, P0, R2, R8, RZ ;  /* 0x0000000802027210 */ /* 0x000fe20007f1e0ff */
[----:B------:R-:W-:-:S04]  /*0db0*/  UIMAD.WIDE.U32 UR4, UR13, -0x55555555, URZ ;  /* 0xaaaaaaab0d0478a5 */ /* 0x000fc8000f8e003f */
[----:B------:R-:W-:Y:S01]  /*0dc0*/  USHF.R.U32.HI UR5, URZ, 0x1, UR5 ;  /* 0x000000013f057899 */ /* 0x000fe20008011605 */
[----:B------:R-:W-:Y:S02]  /*0dd0*/  IMAD.X R3, R0, 0x1, R3, P0 ;  /* 0x0000000100037824 */ /* 0x000fe400000e0603 */
[----:B------:R-:W-:Y:S02]  /*0de0*/  UMOV UR4, URZ ;  /* 0x0000003f00047c82 */ /* 0x000fe40008000000 */
[----:B------:R-:W-:Y:S02]  /*0df0*/  @UP0 ULOP3.LUT UR4, UR5, 0x1, URZ, 0xc0, !UPT ;  /* 0x0000000105040892 */ /* 0x000fe4000f8ec03f */
[----:B------:R-:W-:-:S12]  /*0e00*/  UIMAD UR5, UR5, -0x3, UR13 ;  /* 0xfffffffd050578a4 */ /* 0x000fd8000f8e020d */
.L_x_11:
[----:B------:R-:W-:Y:S01]  /*0e10*/  ISETP.GE.U32.AND P0, PT, R2, UR6, PT ;  /* 0x0000000602007c0c */ /* 0x000fe2000bf06070 */
[----:B------:R-:W-:Y:S01]  /*0e20*/  IMAD.MOV.U32 R6, RZ, RZ, -0x1 ;  /* 0xffffffffff067424 */ /* 0x000fe200078e00ff */
[----:B------:R-:W-:Y:S01]  /*0e30*/  PRMT R20, RZ, 0x7610, R20 ;  /* 0x00007610ff147816 */ /* 0x000fe20000000014 */
[----:B------:R-:W-:Y:S01]  /*0e40*/  IMAD.MOV.U32 R4, RZ, RZ, -0x1 ;  /* 0xffffffffff047424 */ /* 0x000fe200078e00ff */
[----:B------:R-:W-:Y:S01]  /*0e50*/  ISETP.GE.U32.AND.EX P0, PT, R3, UR7, PT, P0 ;  /* 0x0000000703007c0c */ /* 0x000fe2000bf06100 */
[----:B------:R-:W-:-:S12]  /*0e60*/  IMAD.MOV.U32 R5, RZ, RZ, -0x1 ;  /* 0xffffffffff057424 */ /* 0x000fd800078e00ff */
[----:B------:R-:W-:Y:S05]  /*0e70*/  @P0 BRA `(.L_x_12) ;  /* 0x0000000400240947 */ /* 0x000fea0003800000 */
[----:B------:R-:W0:Y:S01]  /*0e80*/  LDC.64 R30, c[0x0][0x628] ;  /* 0x00018a00ff1e7b82 */ /* 0x000e220000000a00 */
[----:B------:R-:W-:Y:S02]  /*0e90*/  IMAD.MOV.U32 R4, RZ, RZ, R2 ;  /* 0x000000ffff047224 */ /* 0x000fe400078e0002 */
[----:B------:R-:W-:-:S05]  /*0ea0*/  IMAD.MOV.U32 R5, RZ, RZ, R3 ;  /* 0x000000ffff057224 */ /* 0x000fca00078e0003 */
[----:B------:R-:W1:Y:S08]  /*0eb0*/  LDC R6, c[0x0][0x630] ;  /* 0x00018c00ff067b82 */ /* 0x000e700000000800 */
[----:B------:R-:W4:Y:S01]  /*0ec0*/  LDC.64 R32, c[0x0][0x620] ;  /* 0x00018800ff207b82 */ /* 0x000f220000000a00 */
[----:B0-----:R-:W-:-:S04]  /*0ed0*/  ISETP.NE.U32.AND P0, PT, R30, RZ, PT ;  /* 0x000000ff1e00720c */ /* 0x001fc80003f05070 */
[----:B------:R-:W-:-:S13]  /*0ee0*/  ISETP.NE.AND.EX P0, PT, R31, RZ, PT, P0 ;  /* 0x000000ff1f00720c */ /* 0x000fda0003f05300 */
[----:B-1--4-:R-:W-:Y:S05]  /*0ef0*/  @!P0 BRA `(.L_x_13) ;  /* 0x0000000000288947 */ /* 0x012fea0003800000 */
[----:B------:R-:W0:Y:S02]  /*0f00*/  LDC R23, c[0x0][0x634] ;  /* 0x00018d00ff177b82 */ /* 0x000e240000000800 */
[----:B0-----:R-:W-:-:S05]  /*0f10*/  IADD3 R23, P0, R2, R23, RZ ;  /* 0x0000001702177210 */ /* 0x001fca0007f1e0ff */
[----:B------:R-:W-:-:S04]  /*0f20*/  IMAD.X R29, RZ, RZ, R3, P0 ;  /* 0x000000ffff1d7224 */ /* 0x000fc800000e0603 */
[----:B------:R-:W-:-:S04]  /*0f30*/  IMAD.WIDE.U32 R4, R29, R30, RZ ;  /* 0x0000001e1d047225 */ /* 0x000fc800078e00ff */
[----:B------:R-:W-:-:S04]  /*0f40*/  IMAD.WIDE.U32 R20, P0, R23, R31, R4 ;  /* 0x0000001f17147225 */ /* 0x000fc80007800004 */
[----:B------:R-:W-:-:S04]  /*0f50*/  IMAD.WIDE.U32 R4, R23, R30, RZ ;  /* 0x0000001e17047225 */ /* 0x000fc800078e00ff */
[----:B------:R-:W-:Y:S01]  /*0f60*/  IMAD.X R23, RZ, RZ, RZ, P0 ;  /* 0x000000ffff177224 */ /* 0x000fe200000e06ff */
[----:B------:R-:W-:Y:S01]  /*0f70*/  IADD3 RZ, P0, R5, R20, RZ ;  /* 0x0000001405ff7210 */ /* 0x000fe20007f1e0ff */
[----:B------:R-:W-:-:S04]  /*0f80*/  IMAD.MOV.U32 R22, RZ, RZ, R21 ;  /* 0x000000ffff167224 */ /* 0x000fc800078e0015 */
[----:B------:R-:W-:-:S08]  /*0f90*/  IMAD.WIDE.U32.X R4, R29, R31, R22, P0 ;  /* 0x0000001f1d047225 */ /* 0x000fd000000e0416 */
.L_x_13:
[----:B------:R-:W0:Y:S01]  /*0fa0*/  LDC.64 R34, c[0x0][0x640] ;  /* 0x00019000ff227b82 */ /* 0x000e220000000a00 */
[-CC-:B------:R-:W-:Y:S01]  /*0fb0*/  SHF.R.U64 R36, R4, R6.reuse, R5.reuse ;  /* 0x0000000604247219 */ /* 0x180fe20000001205 */
[----:B------:R-:W-:Y:S01]  /*0fc0*/  IMAD.MOV.U32 R39, RZ, RZ, 0x1 ;  /* 0x00000001ff277424 */ /* 0x000fe200078e00ff */
[----:B------:R-:W-:Y:S02]  /*0fd0*/  SHF.R.U32.HI R4, RZ, R6, R5 ;  /* 0x00000006ff047219 */ /* 0x000fe40000011605 */
[----:B------:R-:W-:-:S03]  /*0fe0*/  IADD3 R21, P0, RZ, -R36, RZ ;  /* 0x80000024ff157210 */ /* 0x000fc60007f1e0ff */
[----:B------:R-:W1:Y:S02]  /*0ff0*/  LDC R20, c[0x0][0x618] ;  /* 0x00018600ff147b82 */ /* 0x000e640000000800 */
[----:B------:R-:W-:-:S04]  /*1000*/  IMAD.X R5, RZ, RZ, ~R4, P0 ;  /* 0x000000ffff057224 */ /* 0x000fc800000e0e04 */
[-C--:B------:R-:W-:Y:S02]  /*1010*/  IMAD R6, R5, R32.reuse, RZ ;  /* 0x0000002005067224 */ /* 0x080fe400078e02ff */
[----:B------:R-:W4:Y:S01]  /*1020*/  LDC R23, c[0x0][0x608] ;  /* 0x00018200ff177b82 */ /* 0x000f220000000800 */
[----:B------:R-:W-:-:S04]  /*1030*/  IMAD.WIDE.U32 R4, R21, R32, R2 ;  /* 0x0000002015047225 */ /* 0x000fc800078e0002 */
[----:B------:R-:W-:-:S03]  /*1040*/  IMAD R21, R21, R33, R6 ;  /* 0x0000002115157224 */ /* 0x000fc600078e0206 */
[----:B------:R-:W2:Y:S01]  /*1050*/  LDC R26, c[0x0][0x658] ;  /* 0x00019600ff1a7b82 */ /* 0x000ea20000000800 */
[----:B------:R-:W-:Y:S01]  /*1060*/  IMAD.IADD R5, R5, 0x1, R21 ;  /* 0x0000000105057824 */ /* 0x000fe200078e0215 */
[----:B0-----:R-:W-:Y:S01]  /*1070*/  ISETP.NE.U32.AND P0, PT, R34, RZ, PT ;  /* 0x000000ff2200720c */ /* 0x001fe20003f05070 */
[----:B------:R-:W-:-:S03]  /*1080*/  IMAD.MOV.U32 R21, RZ, RZ, -0x1 ;  /* 0xffffffffff157424 */ /* 0x000fc600078e00ff */
[----:B------:R-:W-:Y:S02]  /*1090*/  ISETP.NE.AND.EX P0, PT, R35, RZ, PT, P0 ;  /* 0x000000ff2300720c */ /* 0x000fe40003f05300 */
[----:B------:R-:W0:Y:S01]  /*10a0*/  LDC R33, c[0x0][0x600] ;  /* 0x00018000ff217b82 */ /* 0x000e220000000800 */
[-CC-:B-1----:R-:W-:Y:S02]  /*10b0*/  SHF.R.U64 R31, R4, R20.reuse, R5.reuse ;  /* 0x00000014041f7219 */ /* 0x182fe40000001205 */
[----:B------:R-:W-:-:S05]  /*10c0*/  SHF.R.U32.HI R4, RZ, R20, R5 ;  /* 0x00000014ff047219 */ /* 0x000fca0000011605 */
[----:B------:R-:W1:Y:S01]  /*10d0*/  LDC R28, c[0x0][0x648] ;  /* 0x00019200ff1c7b82 */ /* 0x000e620000000800 */
[-CC-:B----4-:R-:W-:Y:S02]  /*10e0*/  SHF.R.U64 R41, R31, R23.reuse, R4.reuse ;  /* 0x000000171f297219 */ /* 0x190fe40000001204 */
[----:B------:R-:W-:-:S05]  /*10f0*/  SHF.R.U32.HI R5, RZ, R23, R4 ;  /* 0x00000017ff057219 */ /* 0x000fca0000011604 */
[----:B------:R-:W4:Y:S01]  /*1100*/  LDC R37, c[0x0][0x638] ;  /* 0x00018e00ff257b82 */ /* 0x000f220000000800 */
[-C--:B--2---:R-:W-:Y:S02]  /*1110*/  SHF.L.U32 R4, R21, R26.reuse, RZ ;  /* 0x0000001a15047219 */ /* 0x084fe400000006ff */
[--C-:B------:R-:W-:Y:S02]  /*1120*/  SHF.R.U64 R32, R41, R26, R5.reuse ;  /* 0x0000001a29207219 */ /* 0x100fe40000001205 */
[----:B------:R-:W-:Y:S02]  /*1130*/  LOP3.LUT R6, RZ, R4, RZ, 0x33, !PT ;  /* 0x00000004ff067212 */ /* 0x000fe400078e33ff */
[----:B------:R-:W-:Y:S01]  /*1140*/  SHF.R.U32.HI R5, RZ, R26, R5 ;  /* 0x0000001aff057219 */ /* 0x000fe20000011605 */
[----:B------:R-:W2:Y:S01]  /*1150*/  LDC R30, c[0x0][0x610] ;  /* 0x00018400ff1e7b82 */ /* 0x000ea20000000800 */
[----:B------:R-:W-:Y:S01]  /*1160*/  IMAD.MOV.U32 R4, RZ, RZ, R32 ;  /* 0x000000ffff047224 */ /* 0x000fe200078e0020 */
[----:B------:R-:W-:Y:S06]  /*1170*/  @!P0 BRA `(.L_x_14) ;  /* 0x0000000000288947 */ /* 0x000fec0003800000 */
[----:B------:R-:W3:Y:S02]  /*1180*/  LDC R23, c[0x0][0x64c] ;  /* 0x00019300ff177b82 */ /* 0x000ee40000000800 */
[----:B---3--:R-:W-:-:S05]  /*1190*/  IADD3 R23, P0, R32, R23, RZ ;  /* 0x0000001720177210 */ /* 0x008fca0007f1e0ff */
        /* <DEDUP_REMOVED lines=8> */
.L_x_14:
[----:B-1----:R-:W-:Y:S01]  /*1220*/  SHF.R.U64 R17, R4, R28, R5 ;  /* 0x0000001c04117219 */ /* 0x002fe20000001205 */
[----:B------:R-:W-:Y:S01]  /*1230*/  @P4 IMAD R25, R27, R24, R16 ;  /* 0x000000181b194224 */ /* 0x000fe200078e0210 */
[----:B------:R-:W-:Y:S02]  /*1240*/  SHF.L.U32 R4, R39, R26, RZ ;  /* 0x0000001a27047219 */ /* 0x000fe400000006ff */
[----:B------:R-:W-:Y:S01]  /*1250*/  LOP3.LUT R5, R41, R6, RZ, 0xc0, !PT ;  /* 0x0000000629057212 */ /* 0x000fe200078ec0ff */
[----:B0-----:R-:W-:Y:S02]  /*1260*/  VIADD R6, R33, 0xffffffff ;  /* 0xffffffff21067836 */ /* 0x001fe40000000000 */
[----:B------:R-:W-:Y:S02]  /*1270*/  IMAD.MOV R20, RZ, RZ, -R17 ;  /* 0x000000ffff147224 */ /* 0x000fe400078e0a11 */
[----:B------:R-:W-:Y:S01]  /*1280*/  IMAD R16, R4, R17, R5 ;  /* 0x0000001104107224 */ /* 0x000fe200078e0205 */
[----:B------:R-:W-:Y:S01]  /*1290*/  LOP3.LUT R5, R31, R6, RZ, 0xc0, !PT ;  /* 0x000000061f057212 */ /* 0x000fe200078ec0ff */
[----:B----4-:R-:W-:-:S02]  /*12a0*/  IMAD R4, R20, R37, R32 ;  /* 0x0000002514047224 */ /* 0x010fc400078e0220 */
[----:B--2---:R-:W-:Y:S02]  /*12b0*/  IMAD R6, R16, R30, R25 ;  /* 0x0000001e10067224 */ /* 0x004fe400078e0219 */
[----:B------:R-:W-:Y:S02]  /*12c0*/  IMAD R5, R4, R33, R5 ;  /* 0x0000002104057224 */ /* 0x000fe400078e0205 */
[----:B------:R-:W-:-:S03]  /*12d0*/  IMAD.MOV.U32 R20, RZ, RZ, 0x1 ;  /* 0x00000001ff147424 */ /* 0x000fc600078e00ff */
[----:B------:R-:W-:Y:S02]  /*12e0*/  SEL R4, R5, R6, !P4 ;  /* 0x0000000605047207 */ /* 0x000fe40006000000 */
[----:B------:R-:W-:Y:S01]  /*12f0*/  SEL R6, R6, R5, !P4 ;  /* 0x0000000506067207 */ /* 0x000fe20006000000 */
[----:B------:R-:W-:-:S07]  /*1300*/  IMAD.MOV.U32 R5, RZ, RZ, R36 ;  /* 0x000000ffff057224 */ /* 0x000fce00078e0024 */
.L_x_12:
[----:B------:R-:W-:Y:S05]  /*1310*/  @!P2 BRA `(.L_x_15) ;  /* 0x00000000000ca947 */ /* 0x000fea0003800000 */
[----:B------:R-:W-:Y:S01]  /*1320*/  UCGABAR_WAIT ;  /* 0x0000000000007dc7 */ /* 0x000fe20008000000 */
[----:B------:R-:W-:Y:S01]  /*1330*/  CCTL.IVALL ;  /* 0x00000000ff00798f */ /* 0x000fe20002000000 */
[----:B------:R-:W-:Y:S05]  /*1340*/  BRA `(.L_x_16) ;  /* 0x0000000000047947 */ /* 0x000fea0003800000 */
.L_x_15:
[----:B------:R-:W-:Y:S06]  /*1350*/  BAR.SYNC.DEFER_BLOCKING 0x0 ;  /* 0x0000000000007b1d */ /* 0x000fec0000010000 */
.L_x_16:
[----:B------:R-:W-:Y:S05]  /*1360*/  @!P5 BRA `(.L_x_17) ;  /* 0x000000440050d947 */ /* 0x000fea0003800000 */
[----:B------:R-:W-:-:S13]  /*1370*/  ISETP.GT.U32.AND P0, PT, R38, 0x1, PT ;  /* 0x000000012600780c */ /* 0x000fda0003f04070 */
[----:B------:R-:W-:Y:S05]  /*1380*/  @P0 EXIT ;  /* 0x000000000000094d */ /* 0x000fea0003800000 */
.L_x_18:
[----:B------:R-:W-:-:S08]  /*1390*/  NOP ;  /* 0x0000000000007918 */ /* 0x000fd00000000000 */
[----:B------:R-:W0:Y:S02]  /*13a0*/  USETMAXREG.TRY_ALLOC.CTAPOOL UP0, 0xe8 ;  /* 0x000000e8000079c8 */ /* 0x000e240008000600 */
[----:B0-----:R-:W-:-:S13]  /*13b0*/  PLOP3.LUT P0, PT, PT, PT, UP0, 0x80, 0x0 ;  /* 0x000000000000781c */ /* 0x001fda0003f0f008 */
[----:B------:R-:W-:Y:S05]  /*13c0*/  @!P0 BRA `(.L_x_18) ;  /* 0xfffffffc00f08947 */ /* 0x000fea000383ffff */
[----:B------:R-:W-:-:S13]  /*13d0*/  LOP3.LUT P0, RZ, R20, 0xff, RZ, 0xc0, !PT ;  /* 0x000000ff14ff7812 */ /* 0x000fda000780c0ff */
[----:B------:R-:W-:Y:S05]  /*13e0*/  @!P0 EXIT ;  /* 0x000000000000894d */ /* 0x000fea0003800000 */
[----:B------:R-:W0:Y:S01]  /*13f0*/  S2UR UR6, SR_CgaCtaId ;  /* 0x00000000000679c3 */ /* 0x000e220000008800 */
[CC--:B------:R-:W-:Y:S01]  /*1400*/  LEA.HI R11, R19.reuse, R10.reuse, RZ, 0x2 ;  /* 0x0000000a130b7211 */ /* 0x0c0fe200078f10ff */
[----:B------:R-:W-:Y:S01]  /*1410*/  UIADD3 UR7, UR11, -0x1, URZ ;  /* 0xffffffff0b077890 */ /* 0x000fe2000fffe03f */
[----:B------:R-:W-:Y:S01]  /*1420*/  LEA.HI R19, R19, R10, RZ, 0x5 ;  /* 0x0000000a13137211 */ /* 0x000fe200078f28ff */
[----:B------:R-:W-:Y:S01]  /*1430*/  UMOV UR9, 0x400 ;  /* 0x0000040000097882 */ /* 0x000fe20000000000 */
[--C-:B------:R-:W-:Y:S01]  /*1440*/  SHF.R.S32.HI R16, RZ, 0x2, R11.reuse ;  /* 0x00000002ff107819 */ /* 0x100fe2000001140b */
[----:B------:R-:W-:Y:S01]  /*1450*/  UISETP.LT.AND UP0, UPT, UR13, 0x1, UPT ;  /* 0x000000010d00788c */ /* 0x000fe2000bf01270 */
[----:B------:R-:W-:Y:S01]  /*1460*/  SHF.R.S32.HI R17, RZ, 0x1f, R11 ;  /* 0x0000001fff117819 */ /* 0x000fe2000001140b */
[----:B------:R-:W-:Y:S01]  /*1470*/  USHF.L.U32 UR22, UR13, 0x1, URZ ;  /* 0x000000010d167899 */ /* 0x000fe2000800063f */
[----:B------:R-:W-:Y:S01]  /*1480*/  SHF.R.S32.HI R19, RZ, 0x5, R19 ;  /* 0x00000005ff137819 */ /* 0x000fe20000011413 */
[----:B------:R-:W-:Y:S01]  /*1490*/  USEL UR10, UR13, 0x1, UP0 ;  /* 0x000000010d0a7887 */ /* 0x000fe20008000000 */
[----:B------:R-:W-:Y:S01]  /*14a0*/  LEA.HI R17, R17, R16, RZ, 0x3 ;  /* 0x0000001011117211 */ /* 0x000fe200078f18ff */
[----:B------:R-:W-:Y:S01]  /*14b0*/  UISETP.NE.AND UP0, UPT, UR7, URZ, UPT ;  /* 0x0000003f0700728c */ /* 0x000fe2000bf05270 */
[----:B------:R-:W-:Y:S01]  /*14c0*/  LOP3.LUT R11, R11, 0xfffffffc, RZ, 0xc0, !PT ;  /* 0xfffffffc0b0b7812 */ /* 0x000fe200078ec0ff */
[----:B------:R-:W-:Y:S01]  /*14d0*/  UIADD3 UR10, -UR10, UR13, URZ ;  /* 0x0000000d0a0a7290 */ /* 0x000fe2000fffe13f */
[----:B------:R-:W-:Y:S01]  /*14e0*/  LOP3.LUT R17, R17, 0xfffffff8, RZ, 0xc0, !PT ;  /* 0xfffffff811117812 */ /* 0x000fe200078ec0ff */
[----:B------:R-:W-:Y:S01]  /*14f0*/  USEL UR16, URZ, 0x1, UP0 ;  /* 0x000000013f107887 */ /* 0x000fe20008000000 */
[----:B------:R-:W-:Y:S01]  /*1500*/  LOP3.LUT R86, R7, 0x1, RZ, 0xfc, !PT ;  /* 0x0000000107567812 */ /* 0x000fe200078efcff */
[----:B------:R-:W-:-:S02]  /*1510*/  IMAD.IADD R20, R10, 0x1, -R11 ;  /* 0x000000010a147824 */ /* 0x000fc400078e0a0b */
[----:B------:R-:W-:Y:S02]  /*1520*/  IMAD.IADD R16, R16, 0x1, -R17 ;  /* 0x0000000110107824 */ /* 0x000fe400078e0a11 */
[----:B------:R-:W-:Y:S01]  /*1530*/  IMAD.U32 R87, RZ, RZ, UR16 ;  /* 0x00000010ff577e24 */ /* 0x000fe2000f8e00ff */
[----:B0-----:R-:W-:Y:S02]  /*1540*/  ULEA UR9, UR6, UR9, 0x18 ;  /* 0x0000000906097291 */ /* 0x001fe4000f8ec03f */
[--C-:B------:R-:W-:Y:S01]  /*1550*/  SHF.R.S32.HI R17, RZ, 0x1f, R16.reuse ;  /* 0x0000001fff117819 */ /* 0x100fe20000011410 */
[----:B------:R-:W-:Y:S01]  /*1560*/  USHF.L.U32 UR6, UR7, 0x3, URZ ;  /* 0x0000000307067899 */ /* 0x000fe2000800063f */
[C-C-:B------:R-:W-:Y:S01]  /*1570*/  IMAD R21, R19.reuse, -0x10, -R16.reuse ;  /* 0xfffffff013157824 */ /* 0x140fe200078e0a10 */
[----:B------:R-:W-:Y:S02]  /*1580*/  UIADD3 UR7, UR9, 0x100, URZ ;  /* 0x0000010009077890 */ /* 0x000fe4000fffe03f */
[----:B------:R-:W-:Y:S01]  /*1590*/  ULOP3.LUT UR6, UR6, 0x8, URZ, 0xc0, !UPT ;  /* 0x0000000806067892 */ /* 0x000fe2000f8ec03f */
[----:B------:R-:W-:Y:S01]  /*15a0*/  IMAD.WIDE R10, R19, 0x10, R16 ;  /* 0x00000010130a7825 */ /* 0x000fe200078e0210 */
[----:B------:R-:W-:-:S02]  /*15b0*/  UIADD3 UR8, UR9, 0x6100, URZ ;  /* 0x0000610009087890 */ /* 0x000fc4000fffe03f */
[----:B------:R-:W-:Y:S02]  /*15c0*/  USHF.R.U32.HI UR7, URZ, 0x4, UR7 ;  /* 0x000000043f077899 */ /* 0x000fe40008011607 */
[----:B------:R-:W-:Y:S02]  /*15d0*/  USHF.R.U32.HI UR8, URZ, 0x4, UR8 ;  /* 0x000000043f087899 */ /* 0x000fe40008011608 */
[----:B------:R-:W-:Y:S02]  /*15e0*/  ULOP3.LUT UR24, UR6, 0x8, URZ, 0x3c, !UPT ;  /* 0x0000000806187892 */ /* 0x000fe4000f8e3c3f */
[----:B------:R-:W-:Y:S02]  /*15f0*/  ULOP3.LUT UR12, UR6, 0x18, URZ, 0x3c, !UPT ;  /* 0x00000018060c7892 */ /* 0x000fe4000f8e3c3f */
[----:B------:R-:W-:Y:S01]  /*1600*/  UIADD3 UR23, UR9, 0x40, URZ ;  /* 0x0000004009177890 */ /* 0x000fe2000fffe03f */
[----:B------:R-:W-:Y:S01]  /*1610*/  ULDC UR6, c[0x0][0x284] ;  /* 0x0000a10000067ab9 */ /* 0x000fe20000000800 */
[----:B------:R-:W-:Y:S01]  /*1620*/  ULOP3.LUT UR7, UR7, 0x3fff, URZ, 0xc0, !UPT ;  /* 0x00003fff07077892 */ /* 0x000fe2000f8ec03f */
[----:B------:R-:W-:Y:S01]  /*1630*/  VIADD R21, R21, UR6 ;  /* 0x0000000615157c36 */ /* 0x000fe20008000000 */
[----:B------:R-:W-:-:S02]  /*1640*/  ULOP3.LUT UR8, UR8, 0x3fff, URZ, 0xc0, !UPT ;  /* 0x00003fff08087892 */ /* 0x000fc4000f8ec03f */
[----:B------:R-:W-:Y:S02]  /*1650*/  ULEA UR11, UR11, UR23, 0x3 ;  /* 0x000000170b0b7291 */ /* 0x000fe4000f8e183f */
[----:B------:R-:W-:Y:S02]  /*1660*/  ULOP3.LUT UR14, UR7, 0x10000, URZ, 0xfc, !UPT ;  /* 0x00010000070e7892 */ /* 0x000fe4000f8efc3f */
[----:B------:R-:W-:-:S12]  /*1670*/  ULOP3.LUT UR15, UR8, 0x10000, URZ, 0xfc, !UPT ;  /* 0x00010000080f7892 */ /* 0x000fd8000f8efc3f */
.L_x_109:
[----:B------:R-:W-:Y:S01]  /*1680*/  SHF.L.U32 R16, R87, 0x1f, RZ ;  /* 0x0000001f57107819 */ /* 0x000fe200000006ff */
[----:B------:R-:W0:Y:S01]  /*1690*/  LDC R17, c[0x0][0x28c] ;  /* 0x0000a300ff117b82 */ /* 0x000e220000000800 */
[----:B------:R-:W-:Y:S01]  /*16a0*/  UMOV UR6, URZ ;  /* 0x0000003f00067c82 */ /* 0x000fe20008000000 */
[----:B------:R-:W-:Y:S01]  /*16b0*/  UMOV UR25, UR5 ;  /* 0x0000000500197c82 */ /* 0x000fe20008000000 */
[----:B-1----:R-:W1:Y:S01]  /*16c0*/  SYNCS.PHASECHK.TRANS64.TRYWAIT P0, [UR11+-0x8], R16 ;  /* 0xfffff810ff0075a7 */ /* 0x002e62000800014b */
[----:B0-----:R-:W-:Y:S01]  /*16d0*/  ISETP.GE.AND P1, PT, R17, 0x1, PT ;  /* 0x000000011100780c */ /* 0x001fe20003f26270 */
[----:B-1234-:R-:W-:-:S12]  /*16e0*/  @!P0 BRA `(.L_x_19) ;  /* 0x0000005000848947 */ /* 0x01efd80003800000 */
.L_x_130:
[----:B------:R-:W-:Y:S01]  /*16f0*/  UMOV UR7, URZ ;  /* 0x0000003f00077c82 */ /* 0x000fe20008000000 */
[----:B------:R-:W-:Y:S01]  /*1700*/  UMOV UR8, URZ ;  /* 0x0000003f00087c82 */ /* 0x000fe20008000000 */
[----:B------:R-:W-:Y:S02]  /*1710*/  CS2R R22, SRZ ;  /* 0x0000000000167805 */ /* 0x000fe4000001ff00 */
[----:B------:R-:W-:Y:S02]  /*1720*/  CS2R R56, SRZ ;  /* 0x0000000000387805 */ /* 0x000fe4000001ff00 */
[----:B------:R-:W-:Y:S02]  /*1730*/  CS2R R58, SRZ ;  /* 0x00000000003a7805 */ /* 0x000fe4000001ff00 */
[----:B------:R-:W-:Y:S02]  /*1740*/  CS2R R60, SRZ ;  /* 0x00000000003c7805 */ /* 0x000fe4000001ff00 */
[----:B------:R-:W-:-:S02]  /*1750*/  CS2R R62, SRZ ;  /* 0x00000000003e7805 */ /* 0x000fc4000001ff00 */
[----:B------:R-:W-:Y:S02]  /*1760*/  CS2R R64, SRZ ;  /* 0x0000000000407805 */ /* 0x000fe4000001ff00 */
        /* <DEDUP_REMOVED lines=9> */
[----:B------:R-:W-:Y:S01]  /*1800*/  CS2R R84, SRZ ;  /* 0x0000000000547805 */ /* 0x000fe2000001ff00 */
[----:B------:R-:W-:Y:S01]  /*1810*/  IMAD.U32 R88, RZ, RZ, UR4 ;  /* 0x00000004ff587e24 */ /* 0x000fe2000f8e00ff */
        /* <DEDUP_REMOVED lines=15> */
[----:B------:R-:W-:Y:S01]  /*1910*/  CS2R R54, SRZ ;  /* 0x0000000000367805 */ /* 0x000fe2000001ff00 */
[----:B------:R-:W-:Y:S06]  /*1920*/  @!P1 BRA `(.L_x_20) ;  /* 0x0000000400889947 */ /* 0x000fec0003800000 */
[----:B------:R-:W-:-:S13]  /*1930*/  ISETP.NE.AND P1, PT, R86, 0x3, PT ;  /* 0x000000035600780c */ /* 0x000fda0003f25270 */
[----:B------:R-:W-:Y:S05]  /*1940*/  @!P1 BRA `(.L_x_21) ;  /* 0x0000000000049947 */ /* 0x000fea0003800000 */
[----:B------:R-:W-:Y:S01]  /*1950*/  BPT.TRAP 0x1 ;  /* 0x000000040000795c */ /* 0x000fe20000300000 */
.L_x_21:
[----:B------:R-:W-:Y:S01]  /*1960*/  ULEA UR6, UR5, UR9, 0x3 ;  /* 0x0000000905067291 */ /* 0x000fe2000f8e183f */
[----:B0-----:R-:W-:-:S05]  /*1970*/  IMAD.U32 R16, RZ, RZ, UR4 ;  /* 0x00000004ff107e24 */ /* 0x001fca000f8e00ff */
[----:B------:R-:W-:-:S04]  /*1980*/  SHF.L.U32 R16, R16, 0x1f, RZ ;  /* 0x0000001f10107819 */ /* 0x000fc800000006ff */
[----:B------:R0:W1:Y:S01]  /*1990*/  SYNCS.PHASECHK.TRANS64.TRYWAIT P0, [UR6], R16 ;  /* 0x00000010ff0075a7 */ /* 0x0000620008000146 */
[----:B------:R-:W-:Y:S05]  /*19a0*/  @!P1 BRA `(.L_x_22) ;  /* 0x0000000000049947 */ /* 0x000fea0003800000 */
[----:B------:R-:W-:Y:S01]  /*19b0*/  BPT.TRAP 0x1 ;  /* 0x000000040000795c */ /* 0x000fe20000300000 */
.L_x_22:
[----:B-1----:R-:W-:Y:S05]  /*19c0*/  @P0 BRA `(.L_x_23) ;  /* 0x0000000000080947 */ /* 0x002fea0003800000 */
[----:B------:R-:W1:Y:S02]  /*19d0*/  SYNCS.PHASECHK.TRANS64.TRYWAIT P0, [UR6], R16 ;  /* 0x00000010ff0075a7 */ /* 0x000e640008000146 */
[----:B-1----:R-:W-:Y:S05]  /*19e0*/  @!P0 BRA `(.L_x_24) ;  /* 0x0000004c00dc8947 */ /* 0x002fea0003800000 */
.L_x_23:
[----:B------:R-:W-:Y:S01]  /*19f0*/  ULEA UR6, UR5, UR14, 0x9 ;  /* 0x0000000e05067291 */ /* 0x000fe2000f8e483f */
[----:B------:R-:W-:Y:S01]  /*1a00*/  WARPGROUP.ARRIVE ;  /* 0x00000000000079c5 */ /* 0x000fe20000000000 */
[----:B------:R-:W-:Y:S01]  /*1a10*/  ULEA UR7, UR5, UR15, 0x9 ;  /* 0x0000000f05077291 */ /* 0x000fe2000f8e483f */
[----:B------:R-:W-:Y:S01]  /*1a20*/  CS2R R22, SRZ ;  /* 0x0000000000167805 */ /* 0x000fe2000001ff00 */
[----:B------:R-:W-:Y:S01]  /*1a30*/  UMOV UR17, 0x40000040 ;  /* 0x4000004000117882 */ /* 0x000fe20000000000 */
[----:B------:R-:W-:Y:S01]  /*1a40*/  UMOV UR19, 0x40000040 ;  /* 0x4000004000137882 */ /* 0x000fe20000000000 */
[----:B------:R-:W-:Y:S01]  /*1a50*/  CS2R R56, SRZ ;  /* 0x0000000000387805 */ /* 0x000fe2000001ff00 */
[----:B------:R-:W-:Y:S01]  /*1a60*/  UMOV UR16, UR6 ;  /* 0x0000000600107c82 */ /* 0x000fe20008000000 */
[----:B------:R-:W-:Y:S01]  /*1a70*/  CS2R R58, SRZ ;  /* 0x00000000003a7805 */ /* 0x000fe2000001ff00 */
[----:B------:R-:W-:Y:S01]  /*1a80*/  UMOV UR18, UR7 ;  /* 0x0000000700127c82 */ /* 0x000fe20008000000 */
[----:B------:R-:W-:Y:S01]  /*1a90*/  CS2R R60, SRZ ;  /* 0x00000000003c7805 */ /* 0x000fe2000001ff00 */
[----:B------:R-:W-:Y:S01]  /*1aa0*/  QGMMA.64x64x32.F32.E4M3.E4M3 R24, gdesc[UR16], RZ, !UPT ;  /* 0x00e00000101879f3 */ /* 0x000fe2000c7008ff */
[----:B------:R-:W-:Y:S01]  /*1ab0*/  UIADD3 UR16, UR6, 0x2, URZ ;  /* 0x0000000206107890 */ /* 0x000fe2000fffe03f */
[----:B------:R-:W-:Y:S01]  /*1ac0*/  CS2R R62, SRZ ;  /* 0x00000000003e7805 */ /* 0x000fe2000001ff00 */
[----:B------:R-:W-:Y:S01]  /*1ad0*/  UIADD3 UR18, UR7, 0x2, URZ ;  /* 0x0000000207127890 */ /* 0x000fe2000fffe03f */
[----:B------:R-:W-:Y:S01]  /*1ae0*/  CS2R R64, SRZ ;  /* 0x0000000000407805 */ /* 0x000fe2000001ff00 */
[----:B------:R-:W-:Y:S01]  /*1af0*/  UMOV UR17, 0x40000040 ;  /* 0x4000004000117882 */ /* 0x000fe20000000000 */
[----:B------:R-:W-:Y:S01]  /*1b00*/  UMOV UR19, 0x40000040 ;  /* 0x4000004000137882 */ /* 0x000fe20000000000 */
        /* <DEDUP_REMOVED lines=10> */
[----:B------:R-:W-:Y:S01]  /*1bb0*/  QGMMA.64x64x32.F32.E4M3.E4M3 R24, gdesc[UR16], R24 ;  /* 0x00e00000101879f3 */ /* 0x000fe20008700818 */
[----:B------:R-:W-:Y:S02]  /*1bc0*/  UIADD3 UR16, UR6, 0x4, URZ ;  /* 0x0000000406107890 */ /* 0x000fe4000fffe03f */
[----:B------:R-:W-:Y:S01]  /*1bd0*/  UIADD3 UR18, UR7, 0x4, URZ ;  /* 0x0000000407127890 */ /* 0x000fe2000fffe03f */
[----:B------:R-:W-:Y:S01]  /*1be0*/  UMOV UR17, 0x40000040 ;  /* 0x4000004000117882 */ /* 0x000fe20000000000 */
[----:B------:R-:W-:-:S07]  /*1bf0*/  UMOV UR19, 0x40000040 ;  /* 0x4000004000137882 */ /* 0x000fce0000000000 */
[----:B------:R-:W-:Y:S01]  /*1c00*/  QGMMA.64x64x32.F32.E4M3.E4M3 R24, gdesc[UR16], R24 ;  /* 0x00e00000101879f3 */ /* 0x000fe20008700818 */
[----:B------:R-:W-:Y:S02]  /*1c10*/  UIADD3 UR18, UR7, 0x6, URZ ;  /* 0x0000000607127890 */ /* 0x000fe4000fffe03f */
[----:B------:R-:W-:Y:S01]  /*1c20*/  UIADD3 UR16, UR6, 0x6, URZ ;  /* 0x0000000606107890 */ /* 0x000fe2000fffe03f */
[----:B------:R-:W-:Y:S01]  /*1c30*/  ULDC UR7, c[0x0][0x50c] ;  /* 0x0001430000077ab9 */ /* 0x000fe20000000800 */
[----:B------:R-:W-:Y:S01]  /*1c40*/  UMOV UR17, 0x40000040 ;  /* 0x4000004000117882 */ /* 0x000fe20000000000 */
[----:B------:R-:W-:Y:S01]  /*1c50*/  UISETP.NE.AND UP0, UPT, UR7, 0x4, UPT ;  /* 0x000000040700788c */ /* 0x000fe2000bf05270 */
[----:B------:R-:W-:Y:S01]  /*1c60*/  UMOV UR19, 0x40000040 ;  /* 0x4000004000137882 */ /* 0x000fe20000000000 */
[----:B------:R-:W-:Y:S02]  /*1c70*/  UMOV UR6, 0x4 ;  /* 0x0000000400067882 */ /* 0x000fe40000000000 */
[----:B------:R-:W-:-:S06]  /*1c80*/  USEL UR7, URZ, 0x1, UP0 ;  /* 0x000000013f077887 */ /* 0x000fcc0008000000 */
[----:B------:R-:W-:Y:S01]  /*1c90*/  ISETP.NE.AND P0, PT, RZ, UR7, PT ;  /* 0x00000007ff007c0c */ /* 0x000fe2000bf05270 */
[----:B------:R-:W-:-:S12]  /*1ca0*/  QGMMA.64x64x32.F32.E4M3.E4M3 R24, gdesc[UR16], R24, gsb0 ;  /* 0x00e00000101879f3 */ /* 0x000fd80008000818 */
[----:B------:R-:W-:Y:S05]  /*1cb0*/  @!P0 BRA `(.L_x_25) ;  /* 0x0000000000888947 */ /* 0x000fea0003800000 */
[----:B------:R-:W-:Y:S02]  /*1cc0*/  WARPGROUP.DEPBAR.LE gsb0, 0x0 ;  /* 0x00008000000079c5 */ /* 0x000fe40000010000 */
[----:B------:R-:W-:-:S01]  /*1cd0*/  FADD R85, RZ, R24 ;  /* 0x00000018ff557221 */ /* 0x000fc20000000000 */
[----:B------:R-:W-:Y:S01]  /*1ce0*/  FADD R84, RZ, R25 ;  /* 0x00000019ff547221 */ /* 0x000fe20000000000 */
        /* <DEDUP_REMOVED lines=30> */
[----:B------:R-:W-:-:S06]  /*1ed0*/  UMOV UR6, URZ ;  /* 0x0000003f00067c82 */ /* 0x000fcc0008000000 */
.L_x_25:
[----:B------:R-:W-:-:S04]  /*1ee0*/  UIADD3 UR25, UR5, 0x1, URZ ;  /* 0x0000000105197890 */ /* 0x000fc8000fffe03f */
[----:B------:R-:W-:-:S04]  /*1ef0*/  UISETP.NE.AND UP0, UPT, UR25, 0x3, UPT ;  /* 0x000000031900788c */ /* 0x000fc8000bf05270 */
[----:B------:R-:W-:Y:S02]  /*1f00*/  USEL UR8, URZ, 0x1, UP0 ;  /* 0x000000013f087887 */ /* 0x000fe40008000000 */
[----:B------:R-:W-:Y:S02]  /*1f10*/  USEL UR25, UR25, URZ, UP0 ;  /* 0x0000003f19197287 */ /* 0x000fe40008000000 */
[----:B------:R-:W-:-:S06]  /*1f20*/  ULOP3.LUT UR8, UR4, UR8, URZ, 0x3c, !UPT ;  /* 0x0000000804087292 */ /* 0x000fcc000f8e3c3f */
[----:B------:R-:W-:Y:S01]  /*1f30*/  IMAD.U32 R88, RZ, RZ, UR8 ;  /* 0x00000008ff587e24 */ /* 0x000fe2000f8e00ff */
[----:B------:R-:W-:-:S06]  /*1f40*/  UMOV UR8, 0x1 ;  /* 0x0000000100087882 */ /* 0x000fcc0000000000 */
.L_x_20:
[----:B------:R-:W-:-:S06]  /*1f50*/  UISETP.GE.AND UP0, UPT, UR10, 0x1, UPT ;  /* 0x000000010a00788c */ /* 0x000fcc000bf06270 */
[----:B------:R-:W-:-:S13]  /*1f60*/  PLOP3.LUT P0, PT, PT, PT, UP0, 0x80, 0x0 ;  /* 0x000000000000781c */ /* 0x000fda0003f0f008 */
[----:B------:R-:W-:Y:S05]  /*1f70*/  @!P0 BRA `(.L_x_26) ;  /* 0x0000000400988947 */ /* 0x000fea0003800000 */
[----:B01----:R-:W-:Y:S01]  /*1f80*/  IMAD.U32 R16, RZ, RZ, UR10 ;  /* 0x0000000aff107e24 */ /* 0x003fe2000f8e00ff */
[----:B------:R-:W-:Y:S01]  /*1f90*/  ULDC UR26, c[0x0][0x50c] ;  /* 0x00014300001a7ab9 */ /* 0x000fe20000000800 */
[----:B------:R-:W-:-:S07]  /*1fa0*/  IMAD.U32 R17, RZ, RZ, UR5 ;  /* 0x00000005ff117e24 */ /* 0x000fce000f8e00ff */
.L_x_34:
[----:B------:R-:W-:-:S13]  /*1fb0*/  ISETP.NE.AND P1, PT, R86, 0x3, PT ;  /* 0x000000035600780c */ /* 0x000fda0003f25270 */
[----:B------:R-:W-:Y:S05]  /*1fc0*/  @!P1 BRA `(.L_x_27) ;  /* 0x0000000000049947 */ /* 0x000fea0003800000 */
[----:B------:R-:W-:Y:S01]  /*1fd0*/  BPT.TRAP 0x1 ;  /* 0x000000040000795c */ /* 0x000fe20000300000 */
.L_x_27:
[----:B------:R-:W-:Y:S01]  /*1fe0*/  ULEA UR16, UR25, UR9, 0x3 ;  /* 0x0000000919107291 */ /* 0x000fe2000f8e183f */
[----:B------:R-:W-:-:S08]  /*1ff0*/  SHF.L.U32 R18, R88, 0x1f, RZ ;  /* 0x0000001f58127819 */ /* 0x000fd000000006ff */
[----:B------:R0:W1:Y:S01]  /*2000*/  SYNCS.PHASECHK.TRANS64.TRYWAIT P0, [UR16], R18 ;  /* 0x00000012ff0075a7 */ /* 0x0000620008000150 */
[----:B------:R-:W-:Y:S05]  /*2010*/  @!P1 BRA `(.L_x_28) ;  /* 0x0000000000049947 */ /* 0x000fea0003800000 */
[----:B------:R-:W-:Y:S01]  /*2020*/  BPT.TRAP 0x1 ;  /* 0x000000040000795c */ /* 0x000fe20000300000 */
.L_x_28:
[----:B-1----:R-:W-:Y:S05]  /*2030*/  @P0 BRA `(.L_x_29) ;  /* 0x0000000000080947 */ /* 0x002fea0003800000 */
[----:B------:R-:W1:Y:S02]  /*2040*/  SYNCS.PHASECHK.TRANS64.TRYWAIT P0, [UR16], R18 ;  /* 0x00000012ff0075a7 */ /* 0x000e640008000150 */
[----:B-1----:R-:W-:Y:S05]  /*2050*/  @!P0 BRA `(.L_x_30) ;  /* 0x0000004800588947 */ /* 0x002fea0003800000 */
.L_x_29:
[----:B------:R-:W-:Y:S01]  /*2060*/  UISETP.NE.AND UP0, UPT, UR7, URZ, UPT ;  /* 0x0000003f0700728c */ /* 0x000fe2000bf05270 */
[----:B------:R-:W-:Y:S01]  /*2070*/  WARPGROUP.ARRIVE ;  /* 0x00000000000079c5 */ /* 0x000fe20000000000 */
[----:B------:R-:W-:Y:S02]  /*2080*/  ULEA UR7, UR25, UR14, 0x9 ;  /* 0x0000000e19077291 */ /* 0x000fe4000f8e483f */
[----:B------:R-:W-:Y:S01]  /*2090*/  USEL UR8, UR8, URZ, !UP0 ;  /* 0x0000003f08087287 */ /* 0x000fe2000c000000 */
[----:B------:R-:W-:Y:S01]  /*20a0*/  UMOV UR17, 0x40000040 ;  /* 0x4000004000117882 */ /* 0x000fe20000000000 */
[----:B------:R-:W-:Y:S02]  /*20b0*/  UMOV UR19, 0x40000040 ;  /* 0x4000004000137882 */ /* 0x000fe40000000000 */
[----:B------:R-:W-:Y:S02]  /*20c0*/  UISETP.NE.U32.AND UP0, UPT, UR8, URZ, UPT ;  /* 0x0000003f0800728c */ /* 0x000fe4000bf05070 */
[----:B------:R-:W-:Y:S01]  /*20d0*/  ULEA UR8, UR25, UR15, 0x9 ;  /* 0x0000000f19087291 */ /* 0x000fe2000f8e483f */
[----:B------:R-:W-:Y:S01]  /*20e0*/  UMOV UR16, UR7 ;  /* 0x0000000700107c82 */ /* 0x000fe20008000000 */
[----:B------:R-:W-:-:S05]  /*20f0*/  UIADD3 UR6, UR6, 0x4, URZ ;  /* 0x0000000406067890 */ /* 0x000fca000fffe03f */
[----:B------:R-:W-:Y:S02]  /*2100*/  UMOV UR18, UR8 ;  /* 0x0000000800127c82 */ /* 0x000fe40008000000 */
[----:B------:R-:W-:Y:S01]  /*2110*/  QGMMA.64x64x32.F32.E4M3.E4M3 R24, gdesc[UR16], R24, UP0 ;  /* 0x00e00000101879f3 */ /* 0x000fe2000bf00818 */
[----:B------:R-:W-:Y:S02]  /*2120*/  UIADD3 UR16, UR7, 0x2, URZ ;  /* 0x0000000207107890 */ /* 0x000fe4000fffe03f */
[----:B------:R-:W-:Y:S01]  /*2130*/  UIADD3 UR18, UR8, 0x2, URZ ;  /* 0x0000000208127890 */ /* 0x000fe2000fffe03f */
[----:B------:R-:W-:Y:S01]  /*2140*/  UMOV UR17, 0x40000040 ;  /* 0x4000004000117882 */ /* 0x000fe20000000000 */
[----:B------:R-:W-:Y:S01]  /*2150*/  UMOV UR19, 0x40000040 ;  /* 0x4000004000137882 */ /* 0x000fe20000000000 */
[----:B------:R-:W-:-:S06]  /*2160*/  UISETP.NE.AND UP0, UPT, UR6, UR26, UPT ;  /* 0x0000001a0600728c */ /* 0x000fcc000bf05270 */
        /* <DEDUP_REMOVED lines=8> */
[----:B------:R-:W-:Y:S01]  /*21f0*/  UMOV UR17, 0x40000040 ;  /* 0x4000004000117882 */ /* 0x000fe20000000000 */
[----:B------:R-:W-:Y:S01]  /*2200*/  UMOV UR19, 0x40000040 ;  /* 0x4000004000137882 */ /* 0x000fe20000000000 */
[----:B------:R-:W-:-:S06]  /*2210*/  USEL UR7, URZ, 0x1, UP0 ;  /* 0x000000013f077887 */ /* 0x000fcc0008000000 */
[----:B------:R-:W-:Y:S01]  /*2220*/  ISETP.NE.AND P0, PT, RZ, UR7, PT ;  /* 0x00000007ff007c0c */ /* 0x000fe2000bf05270 */
[----:B------:R-:W-:Y:S03]  /*2230*/  QGMMA.64x64x32.F32.E4M3.E4M3 R24, gdesc[UR16], R24, gsb0 ;  /* 0x00e00000101879f3 */ /* 0x000fe60008000818 */
[----:B------:R-:W-:-:S09]  /*2240*/  WARPGROUP.DEPBAR.LE gsb0, 0x1 ;  /* 0x00008000000079c5 */ /* 0x000fd20000010100 */
[----:B------:R-:W-:Y:S05]  /*2250*/  @!P0 BRA `(.L_x_31) ;  /* 0x0000000000888947 */ /* 0x000fea0003800000 */
[----:B------:R-:W-:Y:S02]  /*2260*/  WARPGROUP.DEPBAR.LE gsb0, 0x0 ;  /* 0x00008000000079c5 */ /* 0x000fe40000010000 */
[----:B------:R-:W-:-:S01]  /*2270*/  FADD R85, R24, R85 ;  /* 0x0000005518557221 */ /* 0x000fc20000000000 */
[----:B------:R-:W-:Y:S01]  /*2280*/  FADD R84, R25, R84 ;  /* 0x0000005419547221 */ /* 0x000fe20000000000 */
        /* <DEDUP_REMOVED lines=30> */
[----:B------:R-:W-:-:S06]  /*2470*/  UMOV UR6, URZ ;  /* 0x0000003f00067c82 */ /* 0x000fcc0008000000 */
.L_x_31:
[----:B------:R-:W-:Y:S05]  /*2480*/  @!P1 BRA `(.L_x_32) ;  /* 0x0000000000049947 */ /* 0x000fea0003800000 */
[----:B------:R-:W-:Y:S01]  /*2490*/  BPT.TRAP 0x1 ;  /* 0x000000040000795c */ /* 0x000fe20000300000 */
.L_x_32:
[----:B------:R-:W-:-:S13]  /*24a0*/  ISETP.NE.AND P0, PT, R13, RZ, PT ;  /* 0x000000ff0d00720c */ /* 0x000fda0003f05270 */
[----:B01----:R-:W-:-:S05]  /*24b0*/  @P0 LEA R18, R17, UR9, 0x3 ;  /* 0x0000000911120c11 */ /* 0x003fca000f8e18ff */
[----:B------:R-:W-:-:S05]  /*24c0*/  @P0 VIADD R19, R18, 0x18 ;  /* 0x0000001812130836 */ /* 0x000fca0000000000 */
[----:B------:R-:W-:-:S04]  /*24d0*/  @P0 PRMT R19, R12, 0x654, R19 ;  /* 0x000006540c130816 */ /* 0x000fc80000000013 */
[----:B------:R0:W-:Y:S01]  /*24e0*/  @P0 SYNCS.ARRIVE.TRANS64.RED.A1T0 RZ, [R19+URZ], RZ ;  /* 0x000000ff13ff09a7 */ /* 0x0001e2000810043f */
[----:B------:R-:W-:-:S13]  /*24f0*/  ISETP.GT.U32.AND P0, PT, R7, 0x1, PT ;  /* 0x000000010700780c */ /* 0x000fda0003f04070 */
[----:B0-----:R-:W-:Y:S05]  /*2500*/  @P0 BRA `(.L_x_33) ;  /* 0x0000000000040947 */ /* 0x001fea0003800000 */
[----:B------:R-:W-:Y:S01]  /*2510*/  BPT.TRAP 0x1 ;  /* 0x000000040000795c */ /* 0x000fe20000300000 */
.L_x_33:
[----:B------:R-:W-:Y:S01]  /*2520*/  UIADD3 UR25, UR25, 0x1, URZ ;  /* 0x0000000119197890 */ /* 0x000fe2000fffe03f */
[C---:B------:R-:W-:Y:S01]  /*2530*/  ISETP.GT.AND P1, PT, R16.reuse, 0x1, PT ;  /* 0x000000011000780c */ /* 0x040fe20003f24270 */
[----:B------:R-:W-:Y:S02]  /*2540*/  VIADD R17, R17, 0x1 ;  /* 0x0000000111117836 */ /* 0x000fe40000000000 */
[----:B------:R-:W-:Y:S01]  /*2550*/  UISETP.NE.AND UP0, UPT, UR25, 0x3, UPT ;  /* 0x000000031900788c */ /* 0x000fe2000bf05270 */
[----:B------:R-:W-:Y:S02]  /*2560*/  VIADD R16, R16, 0xffffffff ;  /* 0xffffffff10107836 */ /* 0x000fe40000000000 */
[C---:B------:R-:W-:Y:S01]  /*2570*/  ISETP.NE.AND P0, PT, R17.reuse, 0x3, PT ;  /* 0x000000031100780c */ /* 0x040fe20003f05270 */
[----:B------:R-:W-:Y:S02]  /*2580*/  USEL UR8, URZ, 0x1, UP0 ;  /* 0x000000013f087887 */ /* 0x000fe40008000000 */
[----:B------:R-:W-:Y:S01]  /*2590*/  USEL UR25, UR25, URZ, UP0 ;  /* 0x0000003f19197287 */ /* 0x000fe20008000000 */
[----:B------:R-:W-:-:S03]  /*25a0*/  SEL R17, R17, RZ, P0 ;  /* 0x000000ff11117207 */ /* 0x000fc60000000000 */
[----:B------:R-:W-:Y:S01]  /*25b0*/  LOP3.LUT R88, R88, UR8, RZ, 0x3c, !PT ;  /* 0x0000000858587c12 */ /* 0x000fe2000f8e3cff */
[----:B------:R-:W-:Y:S01]  /*25c0*/  UMOV UR8, 0x1 ;  /* 0x0000000100087882 */ /* 0x000fe20000000000 */
[----:B------:R-:W-:Y:S06]  /*25d0*/  @P1 BRA `(.L_x_34) ;  /* 0xfffffff800741947 */ /* 0x000fec000383ffff */
.L_x_26:
[----:B------:R-:W-:Y:S01]  /*25e0*/  UISETP.NE.AND UP0, UPT, UR6, URZ, UPT ;  /* 0x0000003f0600728c */ /* 0x000fe2000bf05270 */
[----:B01----:R-:W0:Y:S01]  /*25f0*/  LDC R16, c[0x0][0x28c] ;  /* 0x0000a300ff107b82 */ /* 0x003e220000000800 */
[----:B------:R-:W-:Y:S02]  /*2600*/  IMAD.U32 R17, RZ, RZ, UR24 ;  /* 0x00000018ff117e24 */ /* 0x000fe4000f8e00ff */
[----:B------:R-:W-:-:S06]  /*2610*/  USEL UR6, URZ, 0x1, !UP0 ;  /* 0x000000013f067887 */ /* 0x000fcc000c000000 */
[----:B------:R-:W-:-:S13]  /*2620*/  ISETP.NE.AND P0, PT, RZ, UR6, PT ;  /* 0x00000006ff007c0c */ /* 0x000fda000bf05270 */
[----:B------:R-:W-:Y:S05]  /*2630*/  @!P0 BRA `(.L_x_35) ;  /* 0x0000000000848947 */ /* 0x000fea0003800000 */
[----:B------:R-:W-:Y:S02]  /*2640*/  WARPGROUP.DEPBAR.LE gsb0, 0x0 ;  /* 0x00008000000079c5 */ /* 0x000fe40000010000 */
[----:B------:R-:W-:Y:S01]  /*2650*/  FADD R85, R24, R85 ;  /* 0x0000005518557221 */ /* 0x000fe20000000000 */
        /* <DEDUP_REMOVED lines=30> */
[----:B------:R-:W-:-:S07]  /*2840*/  FADD R22, R22, R55 ;  /* 0x0000003716167221 */ /* 0x000fce0000000000 */
.L_x_35:
[----:B0-----:R-:W-:Y:S01]  /*2850*/  ISETP.GE.AND P0, PT, R16, 0x1, PT ;  /* 0x000000011000780c */ /* 0x001fe20003f06270 */
[----:B------:R0:W-:Y:S01]  /*2860*/  SYNCS.ARRIVE.TRANS64.A1T0 RZ, [R17+UR23], RZ ;  /* 0x000000ff11ff79a7 */ /* 0x0001e20008100017 */
[----:B------:R-:W-:-:S11]  /*2870*/  WARPGROUP.DEPBAR.LE gsb0, 0x0 ;  /* 0x00008000000079c5 */ /* 0x000fd60000010000 */
[----:B------:R-:W-:Y:S05]  /*2880*/  @!P0 BRA `(.L_x_36) ;  /* 0x0000000000488947 */ /* 0x000fea0003800000 */
[----:B------:R-:W-:-:S13]  /*2890*/  ISETP.NE.AND P0, PT, R86, 0x3, PT ;  /* 0x000000035600780c */ /* 0x000fda0003f05270 */
[----:B------:R-:W-:Y:S05]  /*28a0*/  @!P0 BRA `(.L_x_37) ;  /* 0x0000000000048947 */ /* 0x000fea0003800000 */
[----:B------:R-:W-:Y:S01]  /*28b0*/  BPT.TRAP 0x1 ;  /* 0x000000040000795c */ /* 0x000fe20000300000 */
.L_x_37:
[----:B------:R-:W-:-:S13]  /*28c0*/  ISETP.NE.AND P0, PT, R13, RZ, PT ;  /* 0x000000ff0d00720c */ /* 0x000fda0003f05270 */
[----:B------:R-:W-:-:S05]  /*28d0*/  VOTEU.ANY UP0, P0 ;  /* 0x00000000003f7886 */ /* 0x000fca0000000100 */
[----:B------:R-:W-:-:S06]  /*28e0*/  @UP0 UIADD3 UR6, UR10, UR5, URZ ;  /* 0x000000050a060290 */ /* 0x000fcc000fffe03f */
[----:B------:R-:W-:Y:S02]  /*28f0*/  IMAD.U32 R16, RZ, RZ, UR6 ;  /* 0x00000006ff107e24 */ /* 0x000fe4000f8e00ff */
[----:B------:R-:W-:Y:S02]  /*2900*/  IMAD.U32 R19, RZ, RZ, UR6 ;  /* 0x00000006ff137e24 */ /* 0x000fe4000f8e00ff */
[----:B0-----:R-:W-:-:S05]  /*2910*/  @P0 IMAD.WIDE.U32 R16, R16, -0x55555555, RZ ;  /* 0xaaaaaaab10100825 */ /* 0x001fca00078e00ff */
[----:B------:R-:W-:-:S05]  /*2920*/  @P0 SHF.R.U32.HI R16, RZ, 0x1, R17 ;  /* 0x00000001ff100819 */ /* 0x000fca0000011611 */
[----:B------:R-:W-:-:S05]  /*2930*/  @P0 IMAD R16, R16, -0x3, R19 ;  /* 0xfffffffd10100824 */ /* 0x000fca00078e0213 */
[----:B------:R-:W-:-:S05]  /*2940*/  @P0 LEA R16, R16, UR9, 0x3 ;  /* 0x0000000910100c11 */ /* 0x000fca000f8e18ff */
[----:B------:R-:W-:-:S05]  /*2950*/  @P0 VIADD R17, R16, 0x18 ;  /* 0x0000001810110836 */ /* 0x000fca0000000000 */
[----:B------:R-:W-:-:S04]  /*2960*/  @P0 PRMT R17, R12, 0x654, R17 ;  /* 0x000006540c110816 */ /* 0x000fc80000000011 */
[----:B------:R1:W-:Y:S01]  /*2970*/  @P0 SYNCS.ARRIVE.TRANS64.RED.A1T0 RZ, [R17+URZ], RZ ;  /* 0x000000ff11ff09a7 */ /* 0x0003e2000810043f */
[----:B------:R-:W-:-:S13]  /*2980*/  ISETP.GT.U32.AND P0, PT, R7, 0x1, PT ;  /* 0x000000010700780c */ /* 0x000fda0003f04070 */
[----:B-1----:R-:W-:Y:S05]  /*2990*/  @P0 BRA `(.L_x_36) ;  /* 0x0000000000040947 */ /* 0x002fea0003800000 */
[----:B------:R-:W-:Y:S01]  /*29a0*/  BPT.TRAP 0x1 ;  /* 0x000000040000795c */ /* 0x000fe20000300000 */
.L_x_36:
[----:B------:R-:W-:Y:S01]  /*29b0*/  SHF.L.U32 R16, R87, 0x1f, RZ ;  /* 0x0000001f57107819 */ /* 0x000fe200000006ff */
[----:B------:R-:W-:Y:S01]  /*29c0*/  UIADD3 UR5, UR22, UR5, URZ ;  /* 0x0000000516057290 */ /* 0x000fe2000fffe03f */
[----:B------:R-:W1:Y:S01]  /*29d0*/  LDC R31, c[0x0][0x288] ;  /* 0x0000a200ff1f7b82 */ /* 0x000e620000000800 */
[----:B------:R-:W-:Y:S01]  /*29e0*/  UISETP.GE.U32.AND UP1, UPT, UR22, 0x3, UPT ;  /* 0x000000031600788c */ /* 0x000fe2000bf26070 */
[----:B------:R-:W-:Y:S01]  /*29f0*/  IMAD.SHL.U32 R24, R20, 0x2, RZ ;  /* 0x0000000214187824 */ /* 0x000fe200078e00ff */
[----:B------:R-:W-:Y:S02]  /*2a00*/  UISETP.GT.U32.AND UP0, UPT, UR5, 0x2, UPT ;  /* 0x000000020500788c */ /* 0x000fe4000bf04070 */
[----:B------:R-:W-:Y:S02]  /*2a10*/  UIMAD.WIDE.U32 UR6, UR5, -0x55555555, URZ ;  /* 0xaaaaaaab050678a5 */ /* 0x000fe4000f8e003f */
[----:B------:R-:W-:Y:S01]  /*2a20*/  UISETP.LT.U32.AND UP0, UPT, UR22, 0x3, UP0 ;  /* 0x000000031600788c */ /* 0x000fe20008701070 */
[----:B------:R-:W4:Y:S01]  /*2a30*/  SYNCS.PHASECHK.TRANS64.TRYWAIT P0, [UR11+0x8], R16 ;  /* 0x00000810ff0075a7 */ /* 0x000f22000800014b */
[----:B------:R-:W-:Y:S01]  /*2a40*/  USHF.R.U32.HI UR6, URZ, 0x1, UR7 ;  /* 0x000000013f067899 */ /* 0x000fe20008011607 */
[----:B------:R-:W-:Y:S01]  /*2a50*/  SHF.R.S32.HI R25, RZ, 0x1f, R24 ;  /* 0x0000001fff197819 */ /* 0x000fe20000011418 */
[----:B------:R-:W-:-:S02]  /*2a60*/  USEL UR8, URZ, 0x1, !UP0 ;  /* 0x000000013f087887 */ /* 0x000fc4000c000000 */
[----:B------:R-:W-:Y:S02]  /*2a70*/  UIMAD UR5, UR6, -0x3, UR5 ;  /* 0xfffffffd060578a4 */ /* 0x000fe4000f8e0205 */
[----:B------:R-:W-:-:S04]  /*2a80*/  ULOP3.LUT UR4, UR4, UR8, URZ, 0x3c, !UPT ;  /* 0x0000000804047292 */ /* 0x000fc8000f8e3c3f */
[----:B------:R-:W-:Y:S01]  /*2a90*/  @UP1 ULOP3.LUT UR4, UR4, 0x1, UR6, 0x78, !UPT ;  /* 0x0000000104041892 */ /* 0x000fe2000f8e7806 */
[----:B-1--4-:R-:W-:Y:S11]  /*2aa0*/  @!P0 BRA `(.L_x_38) ;  /* 0x0000003c00dc8947 */ /* 0x012ff60003800000 */
.L_x_131:
[----:B------:R-:W-:Y:S01]  /*2ab0*/  IMAD.SHL.U32 R33, R4, 0x40, RZ ;  /* 0x0000004004217824 */ /* 0x000fe200078e00ff */
[----:B------:R-:W-:Y:S01]  /*2ac0*/  ULDC UR8, c[0x0][0x284] ;  /* 0x0000a10000087ab9 */ /* 0x000fe20000000800 */
[----:B------:R-:W-:Y:S01]  /*2ad0*/  IMAD.SHL.U32 R4, R6, 0x40, RZ ;  /* 0x0000004006047824 */ /* 0x000fe200078e00ff */
[----:B------:R-:W-:Y:S01]  /*2ae0*/  SHF.R.S32.HI R32, RZ, 0x1f, R5 ;  /* 0x0000001fff207819 */ /* 0x000fe20000011405 */
[----:B------:R-:W-:Y:S01]  /*2af0*/  ULDC.64 UR6, c[0x0][0x5d0] ;  /* 0x0001740000067ab9 */ /* 0x000fe20000000a00 */
[----:B------:R-:W-:Y:S01]  /*2b00*/  SHF.R.S32.HI R30, RZ, 0x1f, R33 ;  /* 0x0000001fff1e7819 */ /* 0x000fe20000011421 */
[----:B0-----:R-:W-:Y:S01]  /*2b10*/  IMAD.WIDE.U32 R16, R5, UR6, R24 ;  /* 0x0000000605107c25 */ /* 0x001fe2000f8e0018 */
[----:B------:R-:W-:-:S03]  /*2b20*/  ISETP.GE.AND P0, PT, R4, UR8, PT ;  /* 0x0000000804007c0c */ /* 0x000fc6000bf06270 */
[----:B------:R-:W-:Y:S01]  /*2b30*/  IMAD R18, R32, UR6, RZ ;  /* 0x0000000620127c24 */ /* 0x000fe2000f8e02ff */
[C---:B------:R-:W-:Y:S02]  /*2b40*/  ISETP.GE.OR P0, PT, R33.reuse, R31, P0 ;  /* 0x0000001f2100720c */ /* 0x040fe40000706670 */
[----:B------:R-:W-:Y:S01]  /*2b50*/  IADD3 R16, P1, R33, R16, RZ ;  /* 0x0000001021107210 */ /* 0x000fe20007f3e0ff */
[----:B------:R-:W-:-:S05]  /*2b60*/  IMAD R19, R5, UR7, R18 ;  /* 0x0000000705137c24 */ /* 0x000fca000f8e0212 */
[----:B------:R-:W-:-:S05]  /*2b70*/  IADD3.X R17, R30, R17, R19, P1, !PT ;  /* 0x000000111e117210 */ /* 0x000fca0000ffe413 */
[----:B------:R-:W-:Y:S05]  /*2b80*/  @P0 BRA `(.L_x_39) ;  /* 0x0000002400a80947 */ /* 0x000fea0003800000 */
[----:B------:R-:W0:Y:S01]  /*2b90*/  LDC.64 R26, c[0x0][0x5c8] ;  /* 0x00017200ff1a7b82 */ /* 0x000e220000000a00 */
[----:B------:R-:W-:Y:S01]  /*2ba0*/  IMAD.WIDE R28, R6, 0x40, R10 ;  /* 0x00000040061c7825 */ /* 0x000fe200078e020a */
[----:B------:R-:W-:Y:S01]  /*2bb0*/  ULDC.64 UR6, c[0x0][0x5c0] ;  /* 0x0001700000067ab9 */ /* 0x000fe20000000a00 */
[----:B------:R-:W-:Y:S02]  /*2bc0*/  BSSY B0, `(.L_x_39) ;  /* 0x0000266000007945 */ /* 0x000fe40003800000 */
[-C--:B0-----:R-:W-:Y:S02]  /*2bd0*/  IMAD R6, R29, R26.reuse, RZ ;  /* 0x0000001a1d067224 */ /* 0x081fe400078e02ff */
[----:B------:R-:W-:-:S04]  /*2be0*/  IMAD.WIDE.U32 R16, R28, R26, R16 ;  /* 0x0000001a1c107225 */ /* 0x000fc800078e0010 */
[----:B------:R-:W-:Y:S01]  /*2bf0*/  IMAD R19, R28, R27, R6 ;  /* 0x0000001b1c137224 */ /* 0x000fe200078e0206 */
[----:B------:R-:W-:Y:S02]  /*2c00*/  LEA R18, P0, R26, R16, 0x3 ;  /* 0x000000101a127211 */ /* 0x000fe400078018ff */
[----:B------:R-:W-:Y:S01]  /*2c10*/  IADD3 R16, P1, R16, UR6, RZ ;  /* 0x0000000610107c10 */ /* 0x000fe2000ff3e0ff */
[----:B------:R-:W-:Y:S01]  /*2c20*/  IMAD.IADD R19, R17, 0x1, R19 ;  /* 0x0000000111137824 */ /* 0x000fe200078e0213 */
[----:B------:R-:W-:-:S04]  /*2c30*/  IADD3 R18, P2, R18, UR6, RZ ;  /* 0x0000000612127c10 */ /* 0x000fc8000ff5e0ff */
[----:B------:R-:W-:Y:S01]  /*2c40*/  LEA.HI.X R6, R26, R19, R27, 0x3, P0 ;  /* 0x000000131a067211 */ /* 0x000fe200000f1c1b */
[----:B------:R-:W-:Y:S01]  /*2c50*/  IMAD R26, R20, -0x2, R31 ;  /* 0xfffffffe141a7824 */ /* 0x000fe200078e021f */
[----:B---3-5:R-:W-:Y:S02]  /*2c60*/  FSETP.NEU.AND P0, PT, R15, RZ, PT ;  /* 0x000000ff0f00720b */ /* 0x028fe40003f0d000 */
[----:B------:R-:W-:Y:S01]  /*2c70*/  IADD3.X R17, R19, UR7, RZ, P1, !PT ;  /* 0x0000000713117c10 */ /* 0x000fe20008ffe4ff */
[----:B------:R-:W-:Y:S01]  /*2c80*/  IMAD.IADD R26, R26, 0x1, -R33 ;  /* 0x000000011a1a7824 */ /* 0x000fe200078e0a21 */
[----:B------:R-:W-:Y:S01]  /*2c90*/  IADD3.X R19, R6, UR7, RZ, P2, !PT ;  /* 0x0000000706137c10 */ /* 0x000fe200097fe4ff */
[----:B------:R-:W-:-:S08]  /*2ca0*/  IMAD.IADD R6, R21, 0x1, -R4 ;  /* 0x0000000115067824 */ /* 0x000fd000078e0a04 */
[----:B------:R-:W-:Y:S05]  /*2cb0*/  @!P0 BRA `(.L_x_40) ;  /* 0x0000001c00188947 */ /* 0x000fea0003800000 */
[----:B------:R-:W-:Y:S01]  /*2cc0*/  ULDC.64 UR6, c[0x0][0x5b8] ;  /* 0x00016e0000067ab9 */ /* 0x000fe20000000a00 */
[----:B------:R-:W-:Y:S01]  /*2cd0*/  ULDC.64 UR16, c[0x0][0x5a8] ;  /* 0x00016a0000107ab9 */ /* 0x000fe20000000a00 */
[----:B------:R-:W-:Y:S01]  /*2ce0*/  IMAD.WIDE.U32 R24, R5, UR6, R24 ;  /* 0x0000000605187c25 */ /* 0x000fe2000f8e0018 */
[----:B------:R-:W-:Y:S03]  /*2cf0*/  BSSY B1, `(.L_x_41) ;  /* 0x0000010000017945 */ /* 0x000fe60003800000 */
[----:B------:R-:W-:Y:S01]  /*2d00*/  IMAD R4, R32, UR6, RZ ;  /* 0x0000000620047c24 */ /* 0x000fe2000f8e02ff */
[----:B------:R-:W-:-:S03]  /*2d10*/  IADD3 R24, P0, R33, R24, RZ ;  /* 0x0000001821187210 */ /* 0x000fc60007f1e0ff */
[----:B------:R-:W-:Y:S01]  /*2d20*/  IMAD R5, R5, UR7, R4 ;  /* 0x0000000705057c24 */ /* 0x000fe2000f8e0204 */
[----:B------:R-:W-:Y:S02]  /*2d30*/  ULDC.64 UR6, c[0x0][0x5b0] ;  /* 0x00016c0000067ab9 */ /* 0x000fe40000000a00 */
[----:B------:R-:W-:Y:S02]  /*2d40*/  IMAD R27, R29, UR6, RZ ;  /* 0x000000061d1b7c24 */ /* 0x000fe4000f8e02ff */
[----:B------:R-:W-:Y:S02]  /*2d50*/  IADD3.X R25, R30, R25, R5, P0, !PT ;  /* 0x000000191e197210 */ /* 0x000fe400007fe405 */
[----:B------:R-:W-:Y:S01]  /*2d60*/  ISETP.GE.AND P0, PT, R26, 0x1, PT ;  /* 0x000000011a00780c */ /* 0x000fe20003f06270 */
[C---:B------:R-:W-:Y:S02]  /*2d70*/  IMAD R27, R28.reuse, UR7, R27 ;  /* 0x000000071c1b7c24 */ /* 0x040fe4000f8e021b */
[----:B------:R-:W-:Y:S01]  /*2d80*/  IMAD.WIDE.U32 R4, R28, UR6, R24 ;  /* 0x000000061c047c25 */ /* 0x000fe2000f8e0018 */
[----:B------:R-:W-:-:S02]  /*2d90*/  ISETP.LT.OR P3, PT, R6, 0x1, !P0 ;  /* 0x000000010600780c */ /* 0x000fc40004761670 */
[----:B------:R-:W-:-:S04]  /*2da0*/  IADD3 R4, P1, R4, UR16, RZ ;  /* 0x0000001004047c10 */ /* 0x000fc8000ff3e0ff */
[--C-:B------:R-:W-:Y:S02]  /*2db0*/  IADD3.X R5, R5, UR17, R27.reuse, P1, !PT ;  /* 0x0000001105057c10 */ /* 0x100fe40008ffe41b */
[----:B------:R-:W-:-:S05]  /*2dc0*/  PRMT R27, RZ, 0x7610, R27 ;  /* 0x00007610ff1b7816 */ /* 0x000fca000000001b */
[----:B------:R-:W-:Y:S05]  /*2dd0*/  @P3 BRA `(.L_x_42) ;  /* 0x0000000000043947 */ /* 0x000fea0003800000 */
[----:B------:R0:W5:Y:S02]  /*2de0*/  LDG.E.U8 R27, desc[UR20][R4.64] ;  /* 0x00000014041b7981 */ /* 0x000164000c1e1100 */
.L_x_42:
[----:B------:R-:W-:Y:S05]  /*2df0*/  BSYNC B1 ;  /* 0x0000000000017941 */ /* 0x000fea0003800000 */
.L_x_41:
[----:B-----5:R-:W-:Y:S01]  /*2e00*/  LOP3.LUT R27, R27, 0xff, RZ, 0xc0, !PT ;  /* 0x000000ff1b1b7812 */ /* 0x020fe200078ec0ff */
[----:B------:R-:W-:Y:S01]  /*2e10*/  BSSY B1, `(.L_x_43) ;  /* 0x000000c000017945 */ /* 0x000fe20003800000 */
[----:B------:R-:W-:Y:S02]  /*2e20*/  ISETP.GE.AND P1, PT, R26, 0x2, PT ;  /* 0x000000021a00780c */ /* 0x000fe40003f26270 */
[----:B------:R-:W-:Y:S02]  /*2e30*/  F2FP.F16.E4M3.UNPACK_B R27, R27 ;  /* 0x0000001bff1b723e */ /* 0x000fe400020006ff */
[----:B------:R-:W-:-:S03]  /*2e40*/  ISETP.LT.OR P2, PT, R6, 0x1, !P1 ;  /* 0x000000010600780c */ /* 0x000fc60004f41670 */
[----:B------:R-:W-:Y:S01]  /*2e50*/  HADD2.F32 R30, -RZ, R27.H0_H0 ;  /* 0x2000001bff1e7230 */ /* 0x000fe20000004100 */
[----:B------:R-:W-:-:S04]  /*2e60*/  PRMT R27, RZ, 0x7610, R27 ;  /* 0x00007610ff1b7816 */ /* 0x000fc8000000001b */
[----:B------:R-:W-:-:S04]  /*2e70*/  FMUL R30, R30, R15 ;  /* 0x0000000f1e1e7220 */ /* 0x000fc80000400000 */
[----:B--2---:R-:W-:-:S05]  /*2e80*/  FFMA R30, R85, R14, R30 ;  /* 0x0000000e551e7223 */ /* 0x004fca000000001e */
[----:B------:R-:W-:-:S05]  /*2e90*/  F2FP.SATFINITE.E4M3.F32.PACK_AB_MERGE_C R31, RZ, R30, RZ ;  /* 0x0000001eff1f723e */ /* 0x000fca00048070ff */
[----:B------:R1:W-:Y:S01]  /*2ea0*/  @!P3 STG.E.U8 desc[UR20][R16.64], R31 ;  /* 0x0000001f1000b986 */ /* 0x0003e2000c101114 */
[----:B------:R-:W-:Y:S05]  /*2eb0*/  @P2 BRA `(.L_x_44) ;  /* 0x0000000000042947 */ /* 0x000fea0003800000 */
[----:B------:R2:W5:Y:S02]  /*2ec0*/  LDG.E.U8 R27, desc[UR20][R4.64+0x1] ;  /* 0x00000114041b7981 */ /* 0x000564000c1e1100 */
.L_x_44:
[----:B------:R-:W-:Y:S05]  /*2ed0*/  BSYNC B1 ;  /* 0x0000000000017941 */ /* 0x000fea0003800000 */
.L_x_43:
[----:B-----5:R-:W-:Y:S01]  /*2ee0*/  LOP3.LUT R27, R27, 0xff, RZ, 0xc0, !PT ;  /* 0x000000ff1b1b7812 */ /* 0x020fe200078ec0ff */
[----:B------:R-:W-:Y:S01]  /*2ef0*/  BSSY B1, `(.L_x_45) ;  /* 0x0000012000017945 */ /* 0x000fe20003800000 */
[----:B-1----:R-:W-:Y:S02]  /*2f00*/  IADD3 R31, P3, R28, 0x8, RZ ;  /* 0x000000081c1f7810 */ /* 0x002fe40007f7e0ff */
[----:B------:R-:W-:Y:S02]  /*2f10*/  F2FP.F16.E4M3.UNPACK_B R27, R27 ;  /* 0x0000001bff1b723e */ /* 0x000fe400020006ff */
[----:B------:R-:W-:Y:S01]  /*2f20*/  ISETP.LT.OR P0, PT, R6, 0x9, !P0 ;  /* 0x000000090600780c */ /* 0x000fe20004701670 */
[----:B------:R-:W-:Y:S02]  /*2f30*/  IMAD.X R29, RZ, RZ, R29, P3 ;  /* 0x000000ffff1d7224 */ /* 0x000fe400018e061d */
[----:B------:R-:W-:Y:S02]  /*2f40*/  HADD2.F32 R28, -RZ, R27.H0_H0 ;  /* 0x2000001bff1c7230 */ /* 0x000fe40000004100 */
[----:B------:R-:W-:-:S04]  /*2f50*/  IMAD.WIDE.U32 R24, R31, UR6, R24 ;  /* 0x000000061f187c25 */ /* 0x000fc8000f8e0018 */
[----:B------:R-:W-:Y:S01]  /*2f60*/  FMUL R27, R28, R15 ;  /* 0x0000000f1c1b7220 */ /* 0x000fe20000400000 */
[----:B------:R-:W-:Y:S01]  /*2f70*/  IMAD R28, R29, UR6, RZ ;  /* 0x000000061d1c7c24 */ /* 0x000fe2000f8e02ff */
[----:B------:R-:W-:Y:S02]  /*2f80*/  IADD3 R24, P3, R24, UR16, RZ ;  /* 0x0000001018187c10 */ /* 0x000fe4000ff7e0ff */
[----:B------:R-:W-:Y:S01]  /*2f90*/  FFMA R27, R84, R14, R27 ;  /* 0x0000000e541b7223 */ /* 0x000fe2000000001b */
[----:B------:R-:W-:-:S04]  /*2fa0*/  IMAD R31, R31, UR7, R28 ;  /* 0x000000071f1f7c24 */ /* 0x000fc8000f8e021c */
[----:B------:R-:W-:Y:S02]  /*2fb0*/  F2FP.SATFINITE.E4M3.F32.PACK_AB_MERGE_C R29, RZ, R27, RZ ;  /* 0x0000001bff1d723e */ /* 0x000fe400048070ff */
[----:B------:R-:W-:Y:S02]  /*2fc0*/  IADD3.X R25, R25, UR17, R31, P3, !PT ;  /* 0x0000001119197c10 */ /* 0x000fe40009ffe41f */
[----:B------:R-:W-:Y:S01]  /*2fd0*/  PRMT R27, RZ, 0x7610, R27 ;  /* 0x00007610ff1b7816 */ /* 0x000fe2000000001b */
[----:B------:R1:W-:Y:S01]  /*2fe0*/  @!P2 STG.E.U8 desc[UR20][R16.64+0x1], R29 ;  /* 0x0000011d1000a986 */ /* 0x0003e2000c101114 */
[----:B------:R-:W-:Y:S05]  /*2ff0*/  @P0 BRA `(.L_x_46) ;  /* 0x0000000000040947 */ /* 0x000fea0003800000 */
[----:B------:R3:W5:Y:S02]  /*3000*/  LDG.E.U8 R27, desc[UR20][R24.64] ;  /* 0x00000014181b7981 */ /* 0x000764000c1e1100 */
.L_x_46:
[----:B------:R-:W-:Y:S05]  /*3010*/  BSYNC B1 ;  /* 0x0000000000017941 */ /* 0x000fea0003800000 */
.L_x_45:
[----:B-----5:R-:W-:Y:S01]  /*3020*/  LOP3.LUT R27, R27, 0xff, RZ, 0xc0, !PT ;  /* 0x000000ff1b1b7812 */ /* 0x020fe200078ec0ff */
[----:B------:R-:W-:Y:S01]  /*3030*/  BSSY B1, `(.L_x_47) ;  /* 0x000000b000017945 */ /* 0x000fe20003800000 */
[----:B------:R-:W-:Y:S02]  /*3040*/  ISETP.LT.OR P1, PT, R6, 0x9, !P1 ;  /* 0x000000090600780c */ /* 0x000fe40004f21670 */
[----:B------:R-:W-:-:S05]  /*3050*/  F2FP.F16.E4M3.UNPACK_B R27, R27 ;  /* 0x0000001bff1b723e */ /* 0x000fca00020006ff */
[----:B------:R-:W-:Y:S01]  /*3060*/  HADD2.F32 R28, -RZ, R27.H0_H0 ;  /* 0x2000001bff1c7230 */ /* 0x000fe20000004100 */
[----:B------:R-:W-:-:S04]  /*3070*/  PRMT R27, RZ, 0x7610, R27 ;  /* 0x00007610ff1b7816 */ /* 0x000fc8000000001b */
[----:B------:R-:W-:-:S04]  /*3080*/  FMUL R28, R28, R15 ;  /* 0x0000000f1c1c7220 */ /* 0x000fc80000400000 */
[----:B------:R-:W-:-:S05]  /*3090*/  FFMA R28, R83, R14, R28 ;  /* 0x0000000e531c7223 */ /* 0x000fca000000001c */
[----:B-1----:R-:W-:-:S05]  /*30a0*/  F2FP.SATFINITE.E4M3.F32.PACK_AB_MERGE_C R29, RZ, R28, RZ ;  /* 0x0000001cff1d723e */ /* 0x002fca00048070ff */
[----:B------:R1:W-:Y:S01]  /*30b0*/  @!P0 STG.E.U8 desc[UR20][R18.64], R29 ;  /* 0x0000001d12008986 */ /* 0x0003e2000c101114 */
[----:B------:R-:W-:Y:S05]  /*30c0*/  @P1 BRA `(.L_x_48) ;  /* 0x0000000000041947 */ /* 0x000fea0003800000 */
[----:B------:R4:W5:Y:S02]  /*30d0*/  LDG.E.U8 R27, desc[UR20][R24.64+0x1] ;  /* 0x00000114181b7981 */ /* 0x000964000c1e1100 */
.L_x_48:
[----:B------:R-:W-:Y:S05]  /*30e0*/  BSYNC B1 ;  /* 0x0000000000017941 */ /* 0x000fea0003800000 */
.L_x_47:
[----:B-----5:R-:W-:Y:S01]  /*30f0*/  LOP3.LUT R27, R27, 0xff, RZ, 0xc0, !PT ;  /* 0x000000ff1b1b7812 */ /* 0x020fe200078ec0ff */
[----:B------:R-:W-:Y:S01]  /*3100*/  BSSY B1, `(.L_x_49) ;  /* 0x000000c000017945 */ /* 0x000fe20003800000 */
[----:B------:R-:W-:Y:S02]  /*3110*/  ISETP.GE.AND P0, PT, R26, 0x9, PT ;  /* 0x000000091a00780c */ /* 0x000fe40003f06270 */
[----:B------:R-:W-:Y:S02]  /*3120*/  F2FP.F16.E4M3.UNPACK_B R27, R27 ;  /* 0x0000001bff1b723e */ /* 0x000fe400020006ff */
[----:B------:R-:W-:-:S03]  /*3130*/  ISETP.LT.OR P2, PT, R6, 0x1, !P0 ;  /* 0x000000010600780c */ /* 0x000fc60004741670 */
[----:B------:R-:W-:-:S05]  /*3140*/  HADD2.F32 R28, -RZ, R27.H0_H0 ;  /* 0x2000001bff1c7230 */ /* 0x000fca0000004100 */
[----:B------:R-:W-:-:S04]  /*3150*/  FMUL R27, R28, R15 ;  /* 0x0000000f1c1b7220 */ /* 0x000fc80000400000 */
[----:B------:R-:W-:-:S05]  /*3160*/  FFMA R27, R82, R14, R27 ;  /* 0x0000000e521b7223 */ /* 0x000fca000000001b */
[----:B-1----:R-:W-:Y:S02]  /*3170*/  F2FP.SATFINITE.E4M3.F32.PACK_AB_MERGE_C R29, RZ, R27, RZ ;  /* 0x0000001bff1d723e */ /* 0x002fe400048070ff */
[----:B------:R-:W-:-:S03]  /*3180*/  PRMT R27, RZ, 0x7610, R27 ;  /* 0x00007610ff1b7816 */ /* 0x000fc6000000001b */
[----:B------:R1:W-:Y:S01]  /*3190*/  @!P1 STG.E.U8 desc[UR20][R18.64+0x1], R29 ;  /* 0x0000011d12009986 */ /* 0x0003e2000c101114 */
[----:B------:R-:W-:Y:S05]  /*31a0*/  @P2 BRA `(.L_x_50) ;  /* 0x0000000000042947 */ /* 0x000fea0003800000 */
[----:B------:R0:W5:Y:S02]  /*31b0*/  LDG.E.U8 R27, desc[UR20][R4.64+0x8] ;  /* 0x00000814041b7981 */ /* 0x000164000c1e1100 */
.L_x_50:
[----:B------:R-:W-:Y:S05]  /*31c0*/  BSYNC B1 ;  /* 0x0000000000017941 */ /* 0x000fea0003800000 */
.L_x_49:
        /* <DEDUP_REMOVED lines=13> */
.L_x_52:
[----:B------:R-:W-:Y:S05]  /*32a0*/  BSYNC B1 ;  /* 0x0000000000017941 */ /* 0x000fea0003800000 */
.L_x_51:
[----:B-----5:R-:W-:Y:S01]  /*32b0*/  LOP3.LUT R27, R27, 0xff, RZ, 0xc0, !PT ;  /* 0x000000ff1b1b7812 */ /* 0x020fe200078ec0ff */
[----:B------:R-:W-:Y:S01]  /*32c0*/  BSSY B1, `(.L_x_53) ;  /* 0x000000b000017945 */ /* 0x000fe20003800000 */
[----:B------:R-:W-:Y:S02]  /*32d0*/  ISETP.LT.OR P0, PT, R6, 0x9, !P0 ;  /* 0x000000090600780c */ /* 0x000fe40004701670 */
[----:B------:R-:W-:-:S05]  /*32e0*/  F2FP.F16.E4M3.UNPACK_B R27, R27 ;  /* 0x0000001bff1b723e */ /* 0x000fca00020006ff */
        /* <DEDUP_REMOVED lines=8> */
.L_x_54:
[----:B------:R-:W-:Y:S05]  /*3370*/  BSYNC B1 ;  /* 0x0000000000017941 */ /* 0x000fea0003800000 */
.L_x_53:
        /* <DEDUP_REMOVED lines=12> */
.L_x_56:
[----:B------:R-:W-:Y:S05]  /*3440*/  BSYNC B1 ;  /* 0x0000000000017941 */ /* 0x000fea0003800000 */
.L_x_55:
        /* <DEDUP_REMOVED lines=13> */
.L_x_58:
[----:B------:R-:W-:Y:S05]  /*3520*/  BSYNC B1 ;  /* 0x0000000000017941 */ /* 0x000fea0003800000 */
.L_x_57:
        /* <DEDUP_REMOVED lines=13> */
.L_x_60:
[----:B------:R-:W-:Y:S05]  /*3600*/  BSYNC B1 ;  /* 0x0000000000017941 */ /* 0x000fea0003800000 */
.L_x_59:
        /* <DEDUP_REMOVED lines=12> */
.L_x_62:
[----:B------:R-:W-:Y:S05]  /*36d0*/  BSYNC B1 ;  /* 0x0000000000017941 */ /* 0x000fea0003800000 */
.L_x_61:
        /* <DEDUP_REMOVED lines=12> */
.L_x_64:
[----:B------:R-:W-:Y:S05]  /*37a0*/  BSYNC B1 ;  /* 0x0000000000017941 */ /* 0x000fea0003800000 */
.L_x_63:
        /* <DEDUP_REMOVED lines=13> */
.L_x_66:
[----:B------:R-:W-:Y:S05]  /*3880*/  BSYNC B1 ;  /* 0x0000000000017941 */ /* 0x000fea0003800000 */
.L_x_65:
        /* <DEDUP_REMOVED lines=13> */
.L_x_68:
[----:B------:R-:W-:Y:S05]  /*3960*/  BSYNC B1 ;  /* 0x0000000000017941 */ /* 0x000fea0003800000 */
.L_x_67:
        /* <DEDUP_REMOVED lines=12> */
.L_x_70:
[----:B------:R-:W-:Y:S05]  /*3a30*/  BSYNC B1 ;  /* 0x0000000000017941 */ /* 0x000fea0003800000 */
.L_x_69:
        /* <DEDUP_REMOVED lines=12> */
.L_x_72:
[----:B------:R-:W-:Y:S05]  /*3b00*/  BSYNC B1 ;  /* 0x0000000000017941 */ /* 0x000fea0003800000 */
.L_x_71:
        /* <DEDUP_REMOVED lines=13> */
.L_x_74:
[----:B------:R-:W-:Y:S05]  /*3be0*/  BSYNC B1 ;  /* 0x0000000000017941 */ /* 0x000fea0003800000 */
.L_x_73:
        /* <DEDUP_REMOVED lines=13> */
.L_x_76:
[----:B------:R-:W-:Y:S05]  /*3cc0*/  BSYNC B1 ;  /* 0x0000000000017941 */ /* 0x000fea0003800000 */
.L_x_75:
        /* <DEDUP_REMOVED lines=12> */
.L_x_78:
[----:B------:R-:W-:Y:S05]  /*3d90*/  BSYNC B1 ;  /* 0x0000000000017941 */ /* 0x000fea0003800000 */
.L_x_77:
        /* <DEDUP_REMOVED lines=12> */
.L_x_80:
[----:B------:R-:W-:Y:S05]  /*3e60*/  BSYNC B1 ;  /* 0x0000000000017941 */ /* 0x000fea0003800000 */
.L_x_79:
        /* <DEDUP_REMOVED lines=13> */
.L_x_82:
[----:B------:R-:W-:Y:S05]  /*3f40*/  BSYNC B1 ;  /* 0x0000000000017941 */ /* 0x000fea0003800000 */
.L_x_81:
        /* <DEDUP_REMOVED lines=13> */
.L_x_84:
[----:B------:R-:W-:Y:S05]  /*4020*/  BSYNC B1 ;  /* 0x0000000000017941 */ /* 0x000fea0003800000 */
.L_x_83:
        /* <DEDUP_REMOVED lines=12> */
.L_x_86:
[----:B------:R-:W-:Y:S05]  /*40f0*/  BSYNC B1 ;  /* 0x0000000000017941 */ /* 0x000fea0003800000 */
.L_x_85:
        /* <DEDUP_REMOVED lines=12> */
.L_x_88:
[----:B------:R-:W-:Y:S05]  /*41c0*/  BSYNC B1 ;  /* 0x0000000000017941 */ /* 0x000fea0003800000 */
.L_x_87:
        /* <DEDUP_REMOVED lines=13> */
.L_x_90:
[----:B------:R-:W-:Y:S05]  /*42a0*/  BSYNC B1 ;  /* 0x0000000000017941 */ /* 0x000fea0003800000 */
.L_x_89:
        /* <DEDUP_REMOVED lines=13> */
.L_x_92:
[----:B------:R-:W-:Y:S05]  /*4380*/  BSYNC B1 ;  /* 0x0000000000017941 */ /* 0x000fea0003800000 */
.L_x_91:
        /* <DEDUP_REMOVED lines=12> */
.L_x_94:
[----:B------:R-:W-:Y:S05]  /*4450*/  BSYNC B1 ;  /* 0x0000000000017941 */ /* 0x000fea0003800000 */
.L_x_93:
        /* <DEDUP_REMOVED lines=12> */
.L_x_96:
[----:B------:R-:W-:Y:S05]  /*4520*/  BSYNC B1 ;  /* 0x0000000000017941 */ /* 0x000fea0003800000 */
.L_x_95:
        /* <DEDUP_REMOVED lines=13> */
.L_x_98:
[----:B------:R-:W-:Y:S05]  /*4600*/  BSYNC B1 ;  /* 0x0000000000017941 */ /* 0x000fea0003800000 */
.L_x_97:
[----:B-----5:R-:W-:Y:S01]  /*4610*/  LOP3.LUT R27, R27, 0xff, RZ, 0xc0, !PT ;  /* 0x000000ff1b1b7812 */ /* 0x020fe200078ec0ff */
[----:B------:R-:W-:Y:S01]  /*4620*/  BSSY B1, `(.L_x_99) ;  /* 0x000000c000017945 */ /* 0x000fe20003800000 */
[----:B------:R-:W-:Y:S02]  /*4630*/  ISETP.GE.AND P1, PT, R26, 0x3a, PT ;  /* 0x0000003a1a00780c */ /* 0x000fe40003f26270 */
[----:B------:R-:W-:Y:S02]  /*4640*/  F2FP.F16.E4M3.UNPACK_B R27, R27 ;  /* 0x0000001bff1b723e */ /* 0x000fe400020006ff */
[----:B------:R-:W-:Y:S02]  /*4650*/  ISETP.LT.OR P3, PT, R6, 0x1, !P1 ;  /* 0x000000010600780c */ /* 0x000fe40004f61670 */
[----:B------:R-:W-:Y:S01]  /*4660*/  PRMT R26, RZ, 0x7610, R26 ;  /* 0x00007610ff1a7816 */ /* 0x000fe2000000001a */
[----:B------:R-:W-:-:S05]  /*4670*/  HADD2.F32 R28, -RZ, R27.H0_H0 ;  /* 0x2000001bff1c7230 */ /* 0x000fca0000004100 */
[----:B------:R-:W-:-:S04]  /*4680*/  FMUL R28, R28, R15 ;  /* 0x0000000f1c1c7220 */ /* 0x000fc80000400000 */
[----:B------:R-:W-:-:S05]  /*4690*/  FFMA R28, R57, R14, R28 ;  /* 0x0000000e391c7223 */ /* 0x000fca000000001c */
[----:B------:R-:W-:-:S05]  /*46a0*/  F2FP.SATFINITE.E4M3.F32.PACK_AB_MERGE_C R27, RZ, R28, RZ ;  /* 0x0000001cff1b723e */ /* 0x000fca00048070ff */
[----:B------:R0:W-:Y:S01]  /*46b0*/  @!P2 STG.E.U8 desc[UR20][R16.64+0x38], R27 ;  /* 0x0000381b1000a986 */ /* 0x0001e2000c101114 */
[----:B------:R-:W-:Y:S05]  /*46c0*/  @P3 BRA `(.L_x_100) ;  /* 0x0000000000043947 */ /* 0x000fea0003800000 */
[----:B------:R0:W5:Y:S02]  /*46d0*/  LDG.E.U8 R26, desc[UR20][R4.64+0x39] ;  /* 0x00003914041a7981 */ /* 0x000164000c1e1100 */
.L_x_100:
[----:B------:R-:W-:Y:S05]  /*46e0*/  BSYNC B1 ;  /* 0x0000000000017941 */ /* 0x000fea0003800000 */
.L_x_99:
[----:B-----5:R-:W-:Y:S01]  /*46f0*/  LOP3.LUT R26, R26, 0xff, RZ, 0xc0, !PT ;  /* 0x000000ff1a1a7812 */ /* 0x020fe200078ec0ff */
[----:B------:R-:W-:Y:S01]  /*4700*/  BSSY B1, `(.L_x_101) ;  /* 0x000000b000017945 */ /* 0x000fe20003800000 */
[----:B------:R-:W-:Y:S02]  /*4710*/  ISETP.LT.OR P0, PT, R6, 0x9, !P0 ;  /* 0x000000090600780c */ /* 0x000fe40004701670 */
[----:B------:R-:W-:Y:S02]  /*4720*/  F2FP.F16.E4M3.UNPACK_B R26, R26 ;  /* 0x0000001aff1a723e */ /* 0x000fe400020006ff */
[----:B0-2---:R-:W-:-:S03]  /*4730*/  PRMT R4, RZ, 0x7610, R4 ;  /* 0x00007610ff047816 */ /* 0x005fc60000000004 */
[----:B------:R-:W-:-:S05]  /*4740*/  HADD2.F32 R26, -RZ, R26.H0_H0 ;  /* 0x2000001aff1a7230 */ /* 0x000fca0000004100 */
[----:B------:R-:W-:-:S04]  /*4750*/  FMUL R5, R26, R15 ;  /* 0x0000000f1a057220 */ /* 0x000fc80000400000 */
[----:B------:R-:W-:-:S05]  /*4760*/  FFMA R5, R56, R14, R5 ;  /* 0x0000000e38057223 */ /* 0x000fca0000000005 */
[----:B------:R-:W-:-:S05]  /*4770*/  F2FP.SATFINITE.E4M3.F32.PACK_AB_MERGE_C R5, RZ, R5, RZ ;  /* 0x00000005ff05723e */ /* 0x000fca00048070ff */
[----:B------:R0:W-:Y:S01]  /*4780*/  @!P3 STG.E.U8 desc[UR20][R16.64+0x39], R5 ;  /* 0x000039051000b986 */ /* 0x0001e2000c101114 */
[----:B------:R-:W-:Y:S05]  /*4790*/  @P0 BRA `(.L_x_102) ;  /* 0x0000000000040947 */ /* 0x000fea0003800000 */
[----:B------:R2:W5:Y:S02]  /*47a0*/  LDG.E.U8 R4, desc[UR20][R24.64+0x38] ;  /* 0x0000381418047981 */ /* 0x000564000c1e1100 */
.L_x_102:
[----:B------:R-:W-:Y:S05]  /*47b0*/  BSYNC B1 ;  /* 0x0000000000017941 */ /* 0x000fea0003800000 */
.L_x_101:
[----:B-----5:R-:W-:Y:S01]  /*47c0*/  LOP3.LUT R4, R4, 0xff, RZ, 0xc0, !PT ;  /* 0x000000ff04047812 */ /* 0x020fe200078ec0ff */
[----:B------:R-:W-:Y:S01]  /*47d0*/  BSSY B1, `(.L_x_103) ;  /* 0x000000b000017945 */ /* 0x000fe20003800000 */
[----:B------:R-:W-:Y:S02]  /*47e0*/  ISETP.LT.OR P1, PT, R6, 0x9, !P1 ;  /* 0x000000090600780c */ /* 0x000fe40004f21670 */
[----:B------:R-:W-:-:S05]  /*47f0*/  F2FP.F16.E4M3.UNPACK_B R4, R4 ;  /* 0x00000004ff04723e */ /* 0x000fca00020006ff */
[----:B------:R-:W-:-:S05]  /*4800*/  HADD2.F32 R4, -RZ, R4.H0_H0 ;  /* 0x20000004ff047230 */ /* 0x000fca0000004100 */
[----:B------:R-:W-:-:S04]  /*4810*/  FMUL R4, R4, R15 ;  /* 0x0000000f04047220 */ /* 0x000fc80000400000 */
[----:B------:R-:W-:-:S05]  /*4820*/  FFMA R4, R23, R14, R4 ;  /* 0x0000000e17047223 */ /* 0x000fca0000000004 */
[----:B0-----:R-:W-:Y:S02]  /*4830*/  F2FP.SATFINITE.E4M3.F32.PACK_AB_MERGE_C R5, RZ, R4, RZ ;  /* 0x00000004ff05723e */ /* 0x001fe400048070ff */
[----:B------:R-:W-:-:S03]  /*4840*/  PRMT R4, RZ, 0x7610, R4 ;  /* 0x00007610ff047816 */ /* 0x000fc60000000004 */
[----:B------:R0:W-:Y:S01]  /*4850*/  @!P0 STG.E.U8 desc[UR20][R18.64+0x38], R5 ;  /* 0x0000380512008986 */ /* 0x0001e2000c101114 */
[----:B------:R-:W-:Y:S05]  /*4860*/  @P1 BRA `(.L_x_104) ;  /* 0x0000000000041947 */ /* 0x000fea0003800000 */
[----:B------:R0:W5:Y:S02]  /*4870*/  LDG.E.U8 R4, desc[UR20][R24.64+0x39] ;  /* 0x0000391418047981 */ /* 0x000164000c1e1100 */
.L_x_104:
[----:B------:R-:W-:Y:S05]  /*4880*/  BSYNC B1 ;  /* 0x0000000000017941 */ /* 0x000fea0003800000 */
.L_x_103:
[----:B------:R-:W-:Y:S05]  /*4890*/  @P1 BRA `(.L_x_105) ;  /* 0x0000000800601947 */ /* 0x000fea0003800000 */
[----:B-----5:R-:W-:-:S04]  /*48a0*/  LOP3.LUT R4, R4, 0xff, RZ, 0xc0, !PT ;  /* 0x000000ff04047812 */ /* 0x020fc800078ec0ff */
[----:B------:R-:W-:-:S05]  /*48b0*/  F2FP.F16.E4M3.UNPACK_B R4, R4 ;  /* 0x00000004ff04723e */ /* 0x000fca00020006ff */
[----:B------:R-:W-:-:S05]  /*48c0*/  HADD2.F32 R4, -RZ, R4.H0_H0 ;  /* 0x20000004ff047230 */ /* 0x000fca0000004100 */
[----:B0-----:R-:W-:-:S04]  /*48d0*/  FMUL R5, R4, R15 ;  /* 0x0000000f04057220 */ /* 0x001fc80000400000 */
[----:B------:R-:W-:-:S05]  /*48e0*/  FFMA R5, R22, R14, R5 ;  /* 0x0000000e16057223 */ /* 0x000fca0000000005 */
[----:B------:R-:W-:-:S05]  /*48f0*/  F2FP.SATFINITE.E4M3.F32.PACK_AB_MERGE_C R5, RZ, R5, RZ ;  /* 0x00000005ff05723e */ /* 0x000fca00048070ff */
[----:B------:R0:W-:Y:S01]  /*4900*/  STG.E.U8 desc[UR20][R18.64+0x39], R5 ;  /* 0x0000390512007986 */ /* 0x0001e2000c101114 */
[----:B------:R-:W-:Y:S05]  /*4910*/  BRA `(.L_x_105) ;  /* 0x0000000800407947 */ /* 0x000fea0003800000 */
.L_x_40:
[C---:B------:R-:W-:Y:S01]  /*4920*/  ISETP.GE.AND P3, PT, R26.reuse, 0x1, PT ;  /* 0x000000011a00780c */ /* 0x040fe20003f66270 */
[-C--:B--2---:R-:W-:Y:S01]  /*4930*/  FMUL R85, R85, R14.reuse ;  /* 0x0000000e55557220 */ /* 0x084fe20000400000 */
[----:B------:R-:W-:Y:S01]  /*4940*/  ISETP.GE.AND P0, PT, R26, 0x2, PT ;  /* 0x000000021a00780c */ /* 0x000fe20003f06270 */
[-C--:B------:R-:W-:Y:S01]  /*4950*/  FMUL R84, R84, R14.reuse ;  /* 0x0000000e54547220 */ /* 0x080fe20000400000 */
[C---:B------:R-:W-:Y:S01]  /*4960*/  ISETP.LT.OR P1, PT, R6.reuse, 0x1, !P3 ;  /* 0x000000010600780c */ /* 0x040fe20005f21670 */
[-C--:B------:R-:W-:Y:S01]  /*4970*/  FMUL R83, R83, R14.reuse ;  /* 0x0000000e53537220 */ /* 0x080fe20000400000 */
[----:B------:R-:W-:Y:S01]  /*4980*/  ISETP.LT.OR P2, PT, R6, 0x1, !P0 ;  /* 0x000000010600780c */ /* 0x000fe20004741670 */
[-C--:B------:R-:W-:Y:S01]  /*4990*/  FMUL R82, R82, R14.reuse ;  /* 0x0000000e52527220 */ /* 0x080fe20000400000 */
[----:B------:R-:W-:Y:S01]  /*49a0*/  ISETP.LT.OR P3, PT, R6, 0x9, !P3 ;  /* 0x000000090600780c */ /* 0x000fe20005f61670 */
[-C--:B------:R-:W-:Y:S01]  /*49b0*/  FMUL R81, R81, R14.reuse ;  /* 0x0000000e51517220 */ /* 0x080fe20000400000 */
[----:B------:R-:W-:Y:S01]  /*49c0*/  F2FP.SATFINITE.E4M3.F32.PACK_AB_MERGE_C R85, RZ, R85, RZ ;  /* 0x00000055ff55723e */ /* 0x000fe200048070ff */
[----:B------:R-:W-:Y:S01]  /*49d0*/  FMUL R80, R80, R14 ;  /* 0x0000000e50507220 */ /* 0x000fe20000400000 */
[----:B------:R-:W-:Y:S01]  /*49e0*/  F2FP.SATFINITE.E4M3.F32.PACK_AB_MERGE_C R5, RZ, R84, RZ ;  /* 0x00000054ff05723e */ /* 0x000fe200048070ff */
[-C--:B------:R-:W-:Y:S01]  /*49f0*/  FMUL R79, R79, R14.reuse ;  /* 0x0000000e4f4f7220 */ /* 0x080fe20000400000 */
[----:B------:R-:W-:Y:S01]  /*4a00*/  F2FP.SATFINITE.E4M3.F32.PACK_AB_MERGE_C R83, RZ, R83, RZ ;  /* 0x00000053ff53723e */ /* 0x000fe200048070ff */
[-C--:B------:R-:W-:Y:S01]  /*4a10*/  FMUL R78, R78, R14.reuse ;  /* 0x0000000e4e4e7220 */ /* 0x080fe20000400000 */
[----:B------:R-:W-:Y:S01]  /*4a20*/  ISETP.LT.OR P0, PT, R6, 0x9, !P0 ;  /* 0x000000090600780c */ /* 0x000fe20004701670 */
[----:B------:R-:W-:Y:S01]  /*4a30*/  @!P1 STG.E.U8 desc[UR20][R16.64], R85 ;  /* 0x0000005510009986 */ /* 0x000fe2000c101114 */
[C---:B------:R-:W-:Y:S01]  /*4a40*/  ISETP.GE.AND P1, PT, R26.reuse, 0x9, PT ;  /* 0x000000091a00780c */ /* 0x040fe20003f26270 */
[-C--:B------:R-:W-:Y:S01]  /*4a50*/  FMUL R77, R77, R14.reuse ;  /* 0x0000000e4d4d7220 */ /* 0x080fe20000400000 */
[----:B------:R-:W-:Y:S01]  /*4a60*/  F2FP.SATFINITE.E4M3.F32.PACK_AB_MERGE_C R81, RZ, R81, RZ ;  /* 0x00000051ff51723e */ /* 0x000fe200048070ff */
[----:B------:R0:W-:Y:S01]  /*4a70*/  @!P2 STG.E.U8 desc[UR20][R16.64+0x1], R5 ;  /* 0x000001051000a986 */ /* 0x0001e2000c101114 */
[----:B------:R-:W-:Y:S01]  /*4a80*/  ISETP.GE.AND P2, PT, R26, 0xa, PT ;  /* 0x0000000a1a00780c */ /* 0x000fe20003f46270 */
[----:B------:R-:W-:Y:S01]  /*4a90*/  FMUL R76, R76, R14 ;  /* 0x0000000e4c4c7220 */ /* 0x000fe20000400000 */
[----:B------:R-:W-:Y:S01]  /*4aa0*/  F2FP.SATFINITE.E4M3.F32.PACK_AB_MERGE_C R25, RZ, R80, RZ ;  /* 0x00000050ff19723e */ /* 0x000fe200048070ff */
[----:B------:R-:W-:Y:S01]  /*4ab0*/  @!P3 STG.E.U8 desc[UR20][R18.64], R83 ;  /* 0x000000531200b986 */ /* 0x000fe2000c101114 */
[----:B------:R-:W-:Y:S01]  /*4ac0*/  ISETP.LT.OR P3, PT, R6, 0x1, !P1 ;  /* 0x000000010600780c */ /* 0x000fe20004f61670 */
[-C--:B------:R-:W-:Y:S01]  /*4ad0*/  FMUL R74, R74, R14.reuse ;  /* 0x0000000e4a4a7220 */ /* 0x080fe20000400000 */
[C---:B------:R-:W-:Y:S01]  /*4ae0*/  ISETP.LT.OR P5, PT, R6.reuse, 0x1, !P2 ;  /* 0x000000010600780c */ /* 0x040fe200057a1670 */
[-C--:B------:R-:W-:Y:S01]  /*4af0*/  FMUL R75, R75, R14.reuse ;  /* 0x0000000e4b4b7220 */ /* 0x080fe20000400000 */
[----:B------:R-:W-:Y:S01]  /*4b00*/  ISETP.LT.OR P1, PT, R6, 0x9, !P1 ;  /* 0x000000090600780c */ /* 0x000fe20004f21670 */
[-C--:B------:R-:W-:Y:S01]  /*4b10*/  FMUL R73, R73, R14.reuse ;  /* 0x0000000e49497220 */ /* 0x080fe20000400000 */
[----:B------:R-:W-:Y:S01]  /*4b20*/  F2FP.SATFINITE.E4M3.F32.PACK_AB_MERGE_C R79, RZ, R79, RZ ;  /* 0x0000004fff4f723e */ /* 0x000fe200048070ff */
[----:B------:R-:W-:Y:S01]  /*4b30*/  FMUL R72, R72, R14 ;  /* 0x0000000e48487220 */ /* 0x000fe20000400000 */
[----:B0-----:R-:W-:Y:S01]  /*4b40*/  F2FP.SATFINITE.E4M3.F32.PACK_AB_MERGE_C R5, RZ, R82, RZ ;  /* 0x00000052ff05723e */ /* 0x001fe200048070ff */
[-C--:B------:R-:W-:Y:S01]  /*4b50*/  FMUL R70, R70, R14.reuse ;  /* 0x0000000e46467220 */ /* 0x080fe20000400000 */
[----:B------:R-:W-:Y:S01]  /*4b60*/  ISETP.LT.OR P2, PT, R6, 0x9, !P2 ;  /* 0x000000090600780c */ /* 0x000fe20005741670 */
[----:B------:R-:W-:Y:S01]  /*4b70*/  FMUL R71, R71, R14 ;  /* 0x0000000e47477220 */ /* 0x000fe20000400000 */
[----:B------:R-:W-:Y:S01]  /*4b80*/  F2FP.SATFINITE.E4M3.F32.PACK_AB_MERGE_C R27, RZ, R78, RZ ;  /* 0x0000004eff1b723e */ /* 0x000fe200048070ff */
[----:B------:R0:W-:Y:S01]  /*4b90*/  @!P0 STG.E.U8 desc[UR20][R18.64+0x1], R5 ;  /* 0x0000010512008986 */ /* 0x0001e2000c101114 */
[C---:B------:R-:W-:Y:S01]  /*4ba0*/  ISETP.GE.AND P0, PT, R26.reuse, 0x11, PT ;  /* 0x000000111a00780c */ /* 0x040fe20003f06270 */
[-C--:B------:R-:W-:Y:S01]  /*4bb0*/  FMUL R69, R69, R14.reuse ;  /* 0x0000000e45457220 */ /* 0x080fe20000400000 */
[----:B------:R-:W-:Y:S01]  /*4bc0*/  F2FP.SATFINITE.E4M3.F32.PACK_AB_MERGE_C R77, RZ, R77, RZ ;  /* 0x0000004dff4d723e */ /* 0x000fe200048070ff */
[----:B------:R-:W-:Y:S01]  /*4bd0*/  @!P3 STG.E.U8 desc[UR20][R16.64+0x8], R81 ;  /* 0x000008511000b986 */ /* 0x000fe2000c101114 */
[----:B------:R-:W-:Y:S01]  /*4be0*/  ISETP.GE.AND P3, PT, R26, 0x12, PT ;  /* 0x000000121a00780c */ /* 0x000fe20003f66270 */
[-C--:B------:R-:W-:Y:S01]  /*4bf0*/  FMUL R68, R68, R14.reuse ;  /* 0x0000000e44447220 */ /* 0x080fe20000400000 */
[----:B------:R-:W-:Y:S01]  /*4c00*/  F2FP.SATFINITE.E4M3.F32.PACK_AB_MERGE_C R75, RZ, R75, RZ ;  /* 0x0000004bff4b723e */ /* 0x000fe200048070ff */
[----:B------:R1:W-:Y:S01]  /*4c10*/  @!P5 STG.E.U8 desc[UR20][R16.64+0x9], R25 ;  /* 0x000009191000d986 */ /* 0x0003e2000c101114 */
[C---:B------:R-:W-:Y:S01]  /*4c20*/  ISETP.LT.OR P5, PT, R6.reuse, 0x1, !P3 ;  /* 0x000000010600780c */ /* 0x040fe20005fa1670 */
[-C--:B------:R-:W-:Y:S01]  /*4c30*/  FMUL R67, R67, R14.reuse ;  /* 0x0000000e43437220 */ /* 0x080fe20000400000 */
[C---:B------:R-:W-:Y:S01]  /*4c40*/  ISETP.LT.OR P3, PT, R6.reuse, 0x9, !P3 ;  /* 0x000000090600780c */ /* 0x040fe20005f61670 */
[----:B------:R-:W-:Y:S01]  /*4c50*/  @!P1 STG.E.U8 desc[UR20][R18.64+0x8], R79 ;  /* 0x0000084f12009986 */ /* 0x000fe2000c101114 */
[----:B------:R-:W-:Y:S01]  /*4c60*/  ISETP.LT.OR P1, PT, R6, 0x1, !P0 ;  /* 0x000000010600780c */ /* 0x000fe20004721670 */
[----:B------:R-:W-:Y:S01]  /*4c70*/  FMUL R66, R66, R14 ;  /* 0x0000000e42427220 */ /* 0x000fe20000400000 */
[----:B0-----:R-:W-:Y:S01]  /*4c80*/  F2FP.SATFINITE.E4M3.F32.PACK_AB_MERGE_C R5, RZ, R76, RZ ;  /* 0x0000004cff05723e */ /* 0x001fe200048070ff */
[----:B------:R-:W-:Y:S01]  /*4c90*/  @!P2 STG.E.U8 desc[UR20][R18.64+0x9], R27 ;  /* 0x0000091b1200a986 */ /* 0x000fe2000c101114 */
[----:B------:R-:W-:Y:S01]  /*4ca0*/  ISETP.GE.AND P2, PT, R26, 0x19, PT ;  /* 0x000000191a00780c */ /* 0x000fe20003f46270 */
[-C--:B------:R-:W-:Y:S01]  /*4cb0*/  FMUL R65, R65, R14.reuse ;  /* 0x0000000e41417220 */ /* 0x080fe20000400000 */
[----:B------:R-:W-:Y:S01]  /*4cc0*/  ISETP.LT.OR P0, PT, R6, 0x9, !P0 ;  /* 0x000000090600780c */ /* 0x000fe20004701670 */
[----:B------:R-:W-:Y:S01]  /*4cd0*/  FMUL R64, R64, R14 ;  /* 0x0000000e40407220 */ /* 0x000fe20000400000 */
[----:B------:R-:W-:Y:S01]  /*4ce0*/  ISETP.LT.OR P6, PT, R6, 0x1, !P2 ;  /* 0x000000010600780c */ /* 0x000fe200057c1670 */
[----:B------:R0:W-:Y:S01]  /*4cf0*/  @!P5 STG.E.U8 desc[UR20][R16.64+0x11], R5 ;  /* 0x000011051000d986 */ /* 0x0001e2000c101114 */
[----:B-1----:R-:W-:Y:S01]  /*4d00*/  F2FP.SATFINITE.E4M3.F32.PACK_AB_MERGE_C R25, RZ, R74, RZ ;  /* 0x0000004aff19723e */ /* 0x002fe200048070ff */
[-C--:B------:R-:W-:Y:S01]  /*4d10*/  FMUL R62, R62, R14.reuse ;  /* 0x0000000e3e3e7220 */ /* 0x080fe20000400000 */
[----:B------:R-:W-:Y:S01]  /*4d20*/  F2FP.SATFINITE.E4M3.F32.PACK_AB_MERGE_C R73, RZ, R73, RZ ;  /* 0x00000049ff49723e */ /* 0x000fe200048070ff */
[----:B------:R-:W-:Y:S01]  /*4d30*/  @!P1 STG.E.U8 desc[UR20][R16.64+0x10], R77 ;  /* 0x0000104d10009986 */ /* 0x000fe2000c101114 */
[----:B------:R-:W-:Y:S01]  /*4d40*/  ISETP.GE.AND P1, PT, R26, 0x1a, PT ;  /* 0x0000001a1a00780c */ /* 0x000fe20003f26270 */
[-C--:B------:R-:W-:Y:S01]  /*4d50*/  FMUL R63, R63, R14.reuse ;  /* 0x0000000e3f3f7220 */ /* 0x080fe20000400000 */
[C---:B------:R-:W-:Y:S01]  /*4d60*/  ISETP.LT.OR P2, PT, R6.reuse, 0x9, !P2 ;  /* 0x000000090600780c */ /* 0x040fe20005741670 */
[----:B------:R1:W-:Y:S01]  /*4d70*/  @!P3 STG.E.U8 desc[UR20][R18.64+0x11], R25 ;  /* 0x000011191200b986 */ /* 0x0003e2000c101114 */
[C---:B------:R-:W-:Y:S01]  /*4d80*/  ISETP.LT.OR P5, PT, R6.reuse, 0x1, !P1 ;  /* 0x000000010600780c */ /* 0x040fe20004fa1670 */
[----:B------:R-:W-:Y:S01]  /*4d90*/  FMUL R61, R61, R14 ;  /* 0x0000000e3d3d7220 */ /* 0x000fe20000400000 */
[----:B------:R-:W-:Y:S01]  /*4da0*/  ISETP.LT.OR P3, PT, R6, 0x9, !P1 ;  /* 0x000000090600780c */ /* 0x000fe20004f61670 */
[----:B------:R-:W-:Y:S01]  /*4db0*/  @!P0 STG.E.U8 desc[UR20][R18.64+0x10], R75 ;  /* 0x0000104b12008986 */ /* 0x000fe2000c101114 */
[----:B0-----:R-:W-:Y:S01]  /*4dc0*/  F2FP.SATFINITE.E4M3.F32.PACK_AB_MERGE_C R5, RZ, R72, RZ ;  /* 0x00000048ff05723e */ /* 0x001fe200048070ff */
[-C--:B------:R-:W-:Y:S01]  /*4dd0*/  FMUL R60, R60, R14.reuse ;  /* 0x0000000e3c3c7220 */ /* 0x080fe20000400000 */
[C---:B------:R-:W-:Y:S01]  /*4de0*/  ISETP.GE.AND P0, PT, R26.reuse, 0x21, PT ;  /* 0x000000211a00780c */ /* 0x040fe20003f06270 */
[----:B------:R-:W-:Y:S01]  /*4df0*/  @!P6 STG.E.U8 desc[UR20][R16.64+0x18], R73 ;  /* 0x000018491000e986 */ /* 0x000fe2000c101114 */
[----:B------:R-:W-:Y:S01]  /*4e00*/  ISETP.GE.AND P1, PT, R26, 0x22, PT ;  /* 0x000000221a00780c */ /* 0x000fe20003f26270 */
[-C--:B------:R-:W-:Y:S01]  /*4e10*/  FMUL R59, R59, R14.reuse ;  /* 0x0000000e3b3b7220 */ /* 0x080fe20000400000 */
[----:B------:R-:W-:Y:S01]  /*4e20*/  ISETP.LT.OR P6, PT, R6, 0x1, !P0 ;  /* 0x000000010600780c */ /* 0x000fe200047c1670 */
[----:B------:R-:W-:Y:S01]  /*4e30*/  FMUL R58, R58, R14 ;  /* 0x0000000e3a3a7220 */ /* 0x000fe20000400000 */
[----:B-1----:R-:W-:Y:S01]  /*4e40*/  F2FP.SATFINITE.E4M3.F32.PACK_AB_MERGE_C R25, RZ, R70, RZ ;  /* 0x00000046ff19723e */ /* 0x002fe200048070ff */
[----:B------:R0:W-:Y:S01]  /*4e50*/  @!P5 STG.E.U8 desc[UR20][R16.64+0x19], R5 ;  /* 0x000019051000d986 */ /* 0x0001e2000c101114 */
[----:B------:R-:W-:Y:S01]  /*4e60*/  ISETP.LT.OR P5, PT, R6, 0x1, !P1 ;  /* 0x000000010600780c */ /* 0x000fe20004fa1670 */
[-C--:B------:R-:W-:Y:S01]  /*4e70*/  FMUL R57, R57, R14.reuse ;  /* 0x0000000e39397220 */ /* 0x080fe20000400000 */
[----:B------:R-:W-:Y:S01]  /*4e80*/  F2FP.SATFINITE.E4M3.F32.PACK_AB_MERGE_C R71, RZ, R71, RZ ;  /* 0x00000047ff47723e */ /* 0x000fe200048070ff */
[----:B------:R1:W-:Y:S01]  /*4e90*/  @!P3 STG.E.U8 desc[UR20][R18.64+0x19], R25 ;  /* 0x000019191200b986 */ /* 0x0003e2000c101114 */
[----:B------:R-:W-:Y:S01]  /*4ea0*/  F2FP.SATFINITE.E4M3.F32.PACK_AB_MERGE_C R69, RZ, R69, RZ ;  /* 0x00000045ff45723e */ /* 0x000fe200048070ff */
[----:B------:R-:W-:Y:S01]  /*4eb0*/  FMUL R56, R56, R14 ;  /* 0x0000000e38387220 */ /* 0x000fe20000400000 */
[----:B------:R-:W-:Y:S01]  /*4ec0*/  F2FP.SATFINITE.E4M3.F32.PACK_AB_MERGE_C R27, RZ, R68, RZ ;  /* 0x00000044ff1b723e */ /* 0x000fe200048070ff */
[----:B------:R-:W-:Y:S01]  /*4ed0*/  @!P2 STG.E.U8 desc[UR20][R18.64+0x18], R71 ;  /* 0x000018471200a986 */ /* 0x000fe2000c101114 */
[----:B------:R-:W-:Y:S01]  /*4ee0*/  ISETP.LT.OR P3, PT, R6, 0x9, !P1 ;  /* 0x000000090600780c */ /* 0x000fe20004f61670 */
[-C--:B------:R-:W-:Y:S01]  /*4ef0*/  FMUL R23, R23, R14.reuse ;  /* 0x0000000e17177220 */ /* 0x080fe20000400000 */
[----:B------:R-:W-:Y:S01]  /*4f00*/  ISETP.GE.AND P2, PT, R26, 0x29, PT ;  /* 0x000000291a00780c */ /* 0x000fe20003f46270 */
[----:B------:R-:W-:Y:S01]  /*4f10*/  @!P6 STG.E.U8 desc[UR20][R16.64+0x20], R69 ;  /* 0x000020451000e986 */ /* 0x000fe2000c101114 */
[----:B------:R-:W-:Y:S01]  /*4f20*/  ISETP.LT.OR P0, PT, R6, 0x9, !P0 ;  /* 0x000000090600780c */ /* 0x000fe20004701670 */
[----:B------:R-:W-:Y:S01]  /*4f30*/  FMUL R22, R22, R14 ;  /* 0x0000000e16167220 */ /* 0x000fe20000400000 */
[----:B------:R-:W-:Y:S01]  /*4f40*/  ISETP.GE.AND P1, PT, R26, 0x2a, PT ;  /* 0x0000002a1a00780c */ /* 0x000fe20003f26270 */
[----:B------:R-:W-:Y:S01]  /*4f50*/  @!P5 STG.E.U8 desc[UR20][R16.64+0x21], R27 ;  /* 0x0000211b1000d986 */ /* 0x000fe2000c101114 */
[----:B------:R-:W-:-:S02]  /*4f60*/  ISETP.LT.OR P6, PT, R6, 0x1, !P2 ;  /* 0x000000010600780c */ /* 0x000fc400057c1670 */
[C---:B------:R-:W-:Y:S02]  /*4f70*/  ISETP.LT.OR P5, PT, R6.reuse, 0x1, !P1 ;  /* 0x000000010600780c */ /* 0x040fe40004fa1670 */
[----:B------:R-:W-:Y:S02]  /*4f80*/  F2FP.SATFINITE.E4M3.F32.PACK_AB_MERGE_C R67, RZ, R67, RZ ;  /* 0x00000043ff43723e */ /* 0x000fe400048070ff */
[----:B0-----:R-:W-:Y:S02]  /*4f90*/  F2FP.SATFINITE.E4M3.F32.PACK_AB_MERGE_C R5, RZ, R66, RZ ;  /* 0x00000042ff05723e */ /* 0x001fe400048070ff */
[----:B------:R-:W-:Y:S01]  /*4fa0*/  F2FP.SATFINITE.E4M3.F32.PACK_AB_MERGE_C R65, RZ, R65, RZ ;  /* 0x00000041ff41723e */ /* 0x000fe200048070ff */
[----:B------:R-:W-:Y:S01]  /*4fb0*/  @!P0 STG.E.U8 desc[UR20][R18.64+0x20], R67 ;  /* 0x0000204312008986 */ /* 0x000fe2000c101114 */
[----:B-1----:R-:W-:Y:S02]  /*4fc0*/  F2FP.SATFINITE.E4M3.F32.PACK_AB_MERGE_C R25, RZ, R64, RZ ;  /* 0x00000040ff19723e */ /* 0x002fe400048070ff */
[C---:B------:R-:W-:Y:S01]  /*4fd0*/  ISETP.LT.OR P1, PT, R6.reuse, 0x9, !P1 ;  /* 0x000000090600780c */ /* 0x040fe20004f21670 */
[----:B------:R0:W-:Y:S01]  /*4fe0*/  @!P3 STG.E.U8 desc[UR20][R18.64+0x21], R5 ;  /* 0x000021051200b986 */ /* 0x0001e2000c101114 */
[----:B------:R-:W-:-:S02]  /*4ff0*/  ISETP.LT.OR P2, PT, R6, 0x9, !P2 ;  /* 0x000000090600780c */ /* 0x000fc40005741670 */
[C---:B------:R-:W-:Y:S01]  /*5000*/  ISETP.GE.AND P3, PT, R26.reuse, 0x31, PT ;  /* 0x000000311a00780c */ /* 0x040fe20003f66270 */
[----:B------:R-:W-:Y:S01]  /*5010*/  @!P6 STG.E.U8 desc[UR20][R16.64+0x28], R65 ;  /* 0x000028411000e986 */ /* 0x000fe2000c101114 */
[----:B------:R-:W-:Y:S02]  /*5020*/  ISETP.GE.AND P0, PT, R26, 0x32, PT ;  /* 0x000000321a00780c */ /* 0x000fe40003f06270 */
[----:B------:R-:W-:Y:S01]  /*5030*/  F2FP.SATFINITE.E4M3.F32.PACK_AB_MERGE_C R63, RZ, R63, RZ ;  /* 0x0000003fff3f723e */ /* 0x000fe200048070ff */
[----:B------:R1:W-:Y:S01]  /*5040*/  @!P5 STG.E.U8 desc[UR20][R16.64+0x29], R25 ;  /* 0x000029191000d986 */ /* 0x0003e2000c101114 */
[C---:B------:R-:W-:Y:S02]  /*5050*/  ISETP.LT.OR P5, PT, R6.reuse, 0x1, !P3 ;  /* 0x000000010600780c */ /* 0x040fe40005fa1670 */
[----:B------:R-:W-:Y:S02]  /*5060*/  ISETP.LT.OR P6, PT, R6, 0x1, !P0 ;  /* 0x000000010600780c */ /* 0x000fe400047c1670 */
[----:B0-----:R-:W-:Y:S01]  /*5070*/  F2FP.SATFINITE.E4M3.F32.PACK_AB_MERGE_C R5, RZ, R62, RZ ;  /* 0x0000003eff05723e */ /* 0x001fe200048070ff */
[----:B------:R-:W-:Y:S01]  /*5080*/  @!P2 STG.E.U8 desc[UR20][R18.64+0x28], R63 ;  /* 0x0000283f1200a986 */ /* 0x000fe2000c101114 */
[----:B------:R-:W-:-:S02]  /*5090*/  F2FP.SATFINITE.E4M3.F32.PACK_AB_MERGE_C R61, RZ, R61, RZ ;  /* 0x0000003dff3d723e */ /* 0x000fc400048070ff */
[----:B------:R-:W-:Y:S01]  /*50a0*/  ISETP.GE.AND P2, PT, R26, 0x3a, PT ;  /* 0x0000003a1a00780c */ /* 0x000fe20003f46270 */
[----:B------:R0:W-:Y:S01]  /*50b0*/  @!P1 STG.E.U8 desc[UR20][R18.64+0x29], R5 ;  /* 0x0000290512009986 */ /* 0x0001e2000c101114 */
[----:B------:R-:W-:Y:S02]  /*50c0*/  ISETP.LT.OR P1, PT, R6, 0x9, !P3 ;  /* 0x000000090600780c */ /* 0x000fe40005f21670 */
[----:B-1----:R-:W-:Y:S01]  /*50d0*/  F2FP.SATFINITE.E4M3.F32.PACK_AB_MERGE_C R25, RZ, R60, RZ ;  /* 0x0000003cff19723e */ /* 0x002fe200048070ff */
[----:B------:R-:W-:Y:S01]  /*50e0*/  @!P5 STG.E.U8 desc[UR20][R16.64+0x30], R61 ;  /* 0x0000303d1000d986 */ /* 0x000fe2000c101114 */
[----:B------:R-:W-:Y:S02]  /*50f0*/  ISETP.GE.AND P3, PT, R26, 0x39, PT ;  /* 0x000000391a00780c */ /* 0x000fe40003f66270 */
[C---:B------:R-:W-:Y:S01]  /*5100*/  ISETP.LT.OR P0, PT, R6.reuse, 0x9, !P0 ;  /* 0x000000090600780c */ /* 0x040fe20004701670 */
[----:B------:R1:W-:Y:S01]  /*5110*/  @!P6 STG.E.U8 desc[UR20][R16.64+0x31], R25 ;  /* 0x000031191000e986 */ /* 0x0003e2000c101114 */
[----:B------:R-:W-:-:S02]  /*5120*/  ISETP.LT.OR P5, PT, R6, 0x1, !P3 ;  /* 0x000000010600780c */ /* 0x000fc40005fa1670 */
[C---:B------:R-:W-:Y:S02]  /*5130*/  ISETP.LT.OR P6, PT, R6.reuse, 0x1, !P2 ;  /* 0x000000010600780c */ /* 0x040fe400057c1670 */
[C---:B------:R-:W-:Y:S02]  /*5140*/  ISETP.LT.OR P3, PT, R6.reuse, 0x9, !P3 ;  /* 0x000000090600780c */ /* 0x040fe40005f61670 */
[----:B------:R-:W-:Y:S02]  /*5150*/  ISETP.LT.OR P2, PT, R6, 0x9, !P2 ;  /* 0x000000090600780c */ /* 0x000fe40005741670 */
[----:B------:R-:W-:Y:S02]  /*5160*/  F2FP.SATFINITE.E4M3.F32.PACK_AB_MERGE_C R59, RZ, R59, RZ ;  /* 0x0000003bff3b723e */ /* 0x000fe400048070ff */
[----:B0-----:R-:W-:Y:S02]  /*5170*/  F2FP.SATFINITE.E4M3.F32.PACK_AB_MERGE_C R5, RZ, R58, RZ ;  /* 0x0000003aff05723e */ /* 0x001fe400048070ff */
[----:B------:R-:W-:Y:S01]  /*5180*/  F2FP.SATFINITE.E4M3.F32.PACK_AB_MERGE_C R57, RZ, R57, RZ ;  /* 0x00000039ff39723e */ /* 0x000fe200048070ff */
[----:B------:R0:W-:Y:S01]  /*5190*/  @!P1 STG.E.U8 desc[UR20][R18.64+0x30], R59 ;  /* 0x0000303b12009986 */ /* 0x0001e2000c101114 */
[----:B-1----:R-:W-:-:S02]  /*51a0*/  F2FP.SATFINITE.E4M3.F32.PACK_AB_MERGE_C R25, RZ, R56, RZ ;  /* 0x00000038ff19723e */ /* 0x002fc400048070ff */
[----:B------:R-:W-:Y:S01]  /*51b0*/  F2FP.SATFINITE.E4M3.F32.PACK_AB_MERGE_C R23, RZ, R23, RZ ;  /* 0x00000017ff17723e */ /* 0x000fe200048070ff */
[----:B------:R0:W-:Y:S01]  /*51c0*/  @!P0 STG.E.U8 desc[UR20][R18.64+0x31], R5 ;  /* 0x0000310512008986 */ /* 0x0001e2000c101114 */
[----:B------:R-:W-:-:S03]  /*51d0*/  F2FP.SATFINITE.E4M3.F32.PACK_AB_MERGE_C R27, RZ, R22, RZ ;  /* 0x00000016ff1b723e */ /* 0x000fc600048070ff */
[----:B------:R0:W-:Y:S04]  /*51e0*/  @!P5 STG.E.U8 desc[UR20][R16.64+0x38], R57 ;  /* 0x000038391000d986 */ /* 0x0001e8000c101114 */
[----:B------:R0:W-:Y:S04]  /*51f0*/  @!P6 STG.E.U8 desc[UR20][R16.64+0x39], R25 ;  /* 0x000039191000e986 */ /* 0x0001e8000c101114 */
[----:B------:R0:W-:Y:S04]  /*5200*/  @!P3 STG.E.U8 desc[UR20][R18.64+0x38], R23 ;  /* 0x000038171200b986 */ /* 0x0001e8000c101114 */
[----:B------:R0:W-:Y:S02]  /*5210*/  @!P2 STG.E.U8 desc[UR20][R18.64+0x39], R27 ;  /* 0x0000391b1200a986 */ /* 0x0001e4000c101114 */
.L_x_105:
[----:B------:R-:W-:Y:S05]  /*5220*/  BSYNC B0 ;  /* 0x0000000000007941 */ /* 0x000fea0003800000 */
.L_x_39:
[C---:B------:R-:W-:Y:S01]  /*5230*/  LEA R2, P0, R8.reuse, R2, 0x1 ;  /* 0x0000000208027211 */ /* 0x040fe200078008ff */
[----:B------:R-:W-:Y:S01]  /*5240*/  ULDC.64 UR6, c[0x0][0x650] ;  /* 0x0001940000067ab9 */ /* 0x000fe20000000a00 */
[----:B-----5:R-:W-:Y:S01]  /*5250*/  IMAD.U32 R4, RZ, RZ, UR12 ;  /* 0x0000000cff047e24 */ /* 0x020fe2000f8e00ff */
[----:B0-----:R-:W-:Y:S01]  /*5260*/  PRMT R16, RZ, 0x7610, R16 ;  /* 0x00007610ff107816 */ /* 0x001fe20000000010 */
[----:B------:R-:W-:Y:S01]  /*5270*/  IMAD.MOV.U32 R6, RZ, RZ, -0x1 ;  /* 0xffffffffff067424 */ /* 0x000fe200078e00ff */
[----:B------:R-:W-:Y:S01]  /*5280*/  LEA.HI.X R3, R8, R3, R0, 0x1, P0 ;  /* 0x0000000308037211 */ /* 0x000fe200000f0c00 */
[----:B------:R0:W-:Y:S01]  /*5290*/  SYNCS.ARRIVE.TRANS64.A1T0 RZ, [R4+UR23], RZ ;  /* 0x000000ff04ff79a7 */ /* 0x0001e20008100017 */
[----:B------:R-:W-:Y:S01]  /*52a0*/  ISETP.GE.U32.AND P0, PT, R2, UR6, PT ;  /* 0x0000000602007c0c */ /* 0x000fe2000bf06070 */
[----:B------:R-:W-:-:S03]  /*52b0*/  IMAD.MOV.U32 R5, RZ, RZ, -0x1 ;  /* 0xffffffffff057424 */ /* 0x000fc600078e00ff */
[----:B------:R-:W-:Y:S01]  /*52c0*/  ISETP.GE.U32.AND.EX P0, PT, R3, UR7, PT, P0 ;  /* 0x0000000703007c0c */ /* 0x000fe2000bf06100 */
[----:B0-----:R-:W-:-:S12]  /*52d0*/  IMAD.MOV.U32 R4, RZ, RZ, -0x1 ;  /* 0xffffffffff047424 */ /* 0x001fd800078e00ff */
[----:B------:R-:W-:Y:S05]  /*52e0*/  @P0 BRA `(.L_x_106) ;  /* 0x0000000400600947 */ /* 0x000fea0003800000 */
[----:B------:R-:W0:Y:S01]  /*52f0*/  S2R R28, SR_CTAID.X ;  /* 0x00000000001c7919 */ /* 0x000e220000002500 */
[----:B------:R-:W5:Y:S01]  /*5300*/  LDC.64 R22, c[0x0][0x628] ;  /* 0x00018a00ff167b82 */ /* 0x000f620000000a00 */
[----:B------:R-:W-:Y:S01]  /*5310*/  ULDC UR6, c[0x0][0x150] ;  /* 0x0000540000067ab9 */ /* 0x000fe20000000800 */
[----:B-1----:R-:W-:Y:S01]  /*5320*/  IMAD.MOV.U32 R18, RZ, RZ, R2 ;  /* 0x000000ffff127224 */ /* 0x002fe200078e0002 */
[----:B------:R-:W1:Y:S01]  /*5330*/  S2R R30, SR_CTAID.Y ;  /* 0x00000000001e7919 */ /* 0x000e620000002600 */
[----:B------:R-:W-:-:S04]  /*5340*/  IMAD.MOV.U32 R19, RZ, RZ, R3 ;  /* 0x000000ffff137224 */ /* 0x000fc800078e0003 */
[----:B------:R-:W1:Y:S08]  /*5350*/  LDC R31, c[0x0][0x144] ;  /* 0x00005100ff1f7b82 */ /* 0x000e700000000800 */
[----:B------:R-:W1:Y:S08]  /*5360*/  LDC R6, c[0x0][0x630] ;  /* 0x00018c00ff067b82 */ /* 0x000e700000000800 */
[----:B------:R-:W1:Y:S01]  /*5370*/  LDC.64 R26, c[0x0][0x620] ;  /* 0x00018800ff1a7b82 */ /* 0x000e620000000a00 */
[----:B-----5:R-:W-:-:S04]  /*5380*/  ISETP.NE.U32.AND P0, PT, R22, RZ, PT ;  /* 0x000000ff1600720c */ /* 0x020fc80003f05070 */
[----:B------:R-:W-:Y:S02]  /*5390*/  ISETP.NE.AND.EX P0, PT, R23, RZ, PT, P0 ;  /* 0x000000ff1700720c */ /* 0x000fe40003f05300 */
[----:B0-----:R-:W-:-:S05]  /*53a0*/  I2FP.F32.U32 R4, R28 ;  /* 0x0000001c00047245 */ /* 0x001fca0000201000 */
[----:B------:R-:W-:-:S04]  /*53b0*/  FMUL R4, R4, UR6 ;  /* 0x0000000604047c20 */ /* 0x000fc80008400000 */
[----:B------:R0:W0:Y:S02]  /*53c0*/  F2I.U32.TRUNC.NTZ R29, R4 ;  /* 0x00000004001d7305 */ /* 0x000024000020f000 */
[----:B------:R-:W-:Y:S05]  /*53d0*/  @!P0 BRA `(.L_x_107) ;  /* 0x0000000000288947 */ /* 0x000fea0003800000 */
[----:B------:R-:W5:Y:S02]  /*53e0*/  LDC R5, c[0x0][0x634] ;  /* 0x00018d00ff057b82 */ /* 0x000f640000000800 */
[----:B-----5:R-:W-:-:S05]  /*53f0*/  IADD3 R19, P0, R2, R5, RZ ;  /* 0x0000000502137210 */ /* 0x020fca0007f1e0ff */
[----:B--234-:R-:W-:-:S04]  /*5400*/  IMAD.X R25, RZ, RZ, R3, P0 ;  /* 0x000000ffff197224 */ /* 0x01cfc800000e0603 */
[----:B0-----:R-:W-:-:S04]  /*5410*/  IMAD.WIDE.U32 R4, R25, R22, RZ ;  /* 0x0000001619047225 */ /* 0x001fc800078e00ff */
[----:B------:R-:W-:-:S04]  /*5420*/  IMAD.WIDE.U32 R16, P0, R19, R23, R4 ;  /* 0x0000001713107225 */ /* 0x000fc80007800004 */
[----:B------:R-:W-:-:S04]  /*5430*/  IMAD.WIDE.U32 R4, R19, R22, RZ ;  /* 0x0000001613047225 */ /* 0x000fc800078e00ff */
[----:B------:R-:W-:Y:S01]  /*5440*/  IMAD.X R19, RZ, RZ, RZ, P0 ;  /* 0x000000ffff137224 */ /* 0x000fe200000e06ff */
[----:B------:R-:W-:Y:S01]  /*5450*/  IADD3 RZ, P0, R5, R16, RZ ;  /* 0x0000001005ff7210 */ /* 0x000fe20007f1e0ff */
[----:B------:R-:W-:-:S04]  /*5460*/  IMAD.MOV.U32 R18, RZ, RZ, R17 ;  /* 0x000000ffff127224 */ /* 0x000fc800078e0011 */
[----:B------:R-:W-:-:S08]  /*5470*/  IMAD.WIDE.U32.X R18, R25, R23, R18, P0 ;  /* 0x0000001719127225 */ /* 0x000fd000000e0412 */
.L_x_107:
[-CC-:B-1234-:R-:W-:Y:S01]  /*5480*/  SHF.R.U64 R24, R18, R6.reuse, R19.reuse ;  /* 0x0000000612187219 */ /* 0x19efe20000001213 */
[----:B------:R-:W1:Y:S01]  /*5490*/  LDC.64 R34, c[0x0][0x640] ;  /* 0x00019000ff227b82 */ /* 0x000e620000000a00 */
[----:B0-----:R-:W-:Y:S01]  /*54a0*/  SHF.R.U32.HI R4, RZ, R6, R19 ;  /* 0x00000006ff047219 */ /* 0x001fe20000011613 */
[----:B------:R-:W-:Y:S01]  /*54b0*/  IMAD.MOV R29, RZ, RZ, -R29 ;  /* 0x000000ffff1d7224 */ /* 0x000fe200078e0a1d */
[----:B------:R-:W-:Y:S01]  /*54c0*/  IADD3 R17, P0, RZ, -R24, RZ ;  /* 0x80000018ff117210 */ /* 0x000fe20007f1e0ff */
[----:B------:R-:W-:Y:S01]  /*54d0*/  ULDC UR6, c[0x0][0x154] ;  /* 0x0000550000067ab9 */ /* 0x000fe20000000800 */
[----:B------:R-:W-:Y:S02]  /*54e0*/  IMAD.MOV.U32 R19, RZ, RZ, 0x1 ;  /* 0x00000001ff137424 */ /* 0x000fe400078e00ff */
[----:B------:R-:W-:Y:S01]  /*54f0*/  IMAD R29, R31, R29, R28 ;  /* 0x0000001d1f1d7224 */ /* 0x000fe200078e021c */
[----:B------:R-:W0:Y:S01]  /*5500*/  LDC R16, c[0x0][0x618] ;  /* 0x00018600ff107b82 */ /* 0x000e220000000800 */
[----:B------:R-:W-:-:S04]  /*5510*/  IMAD.X R5, RZ, RZ, ~R4, P0 ;  /* 0x000000ffff057224 */ /* 0x000fc800000e0e04 */
[-C--:B------:R-:W-:Y:S02]  /*5520*/  IMAD R6, R5, R26.reuse, RZ ;  /* 0x0000001a05067224 */ /* 0x080fe400078e02ff */
[C---:B------:R-:W-:Y:S01]  /*5530*/  IMAD.WIDE.U32 R4, R17.reuse, R26, R2 ;  /* 0x0000001a11047225 */ /* 0x040fe200078e0002 */
[----:B------:R-:W2:Y:S03]  /*5540*/  LDC R18, c[0x0][0x608] ;  /* 0x00018200ff127b82 */ /* 0x000ea60000000800 */
[----:B------:R-:W-:Y:S01]  /*5550*/  IMAD R17, R17, R27, R6 ;  /* 0x0000001b11117224 */ /* 0x000fe200078e0206 */
[----:B------:R-:W-:-:S03]  /*5560*/  I2FP.F32.U32 R6, R30 ;  /* 0x0000001e00067245 */ /* 0x000fc60000201000 */
[----:B------:R-:W-:Y:S01]  /*5570*/  IMAD.IADD R5, R5, 0x1, R17 ;  /* 0x0000000105057824 */ /* 0x000fe200078e0211 */
[----:B------:R-:W3:Y:S01]  /*5580*/  LDC R32, c[0x0][0x658] ;  /* 0x00019600ff207b82 */ /* 0x000ee20000000800 */
[----:B-1----:R-:W-:Y:S01]  /*5590*/  ISETP.NE.U32.AND P0, PT, R34, RZ, PT ;  /* 0x000000ff2200720c */ /* 0x002fe20003f05070 */
[----:B------:R-:W-:-:S03]  /*55a0*/  IMAD.MOV.U32 R17, RZ, RZ, -0x1 ;  /* 0xffffffffff117424 */ /* 0x000fc600078e00ff */
[----:B------:R-:W-:-:S03]  /*55b0*/  ISETP.NE.AND.EX P0, PT, R35, RZ, PT, P0 ;  /* 0x000000ff2300720c */ /* 0x000fc60003f05300 */
[----:B------:R-:W1:Y:S01]  /*55c0*/  LDC R27, c[0x0][0x148] ;  /* 0x00005200ff1b7b82 */ /* 0x000e620000000800 */
[-CC-:B0-----:R-:W-:Y:S02]  /*55d0*/  SHF.R.U64 R22, R4, R16.reuse, R5.reuse ;  /* 0x0000001004167219 */ /* 0x181fe40000001205 */
[----:B------:R-:W-:Y:S01]  /*55e0*/  SHF.R.U32.HI R5, RZ, R16, R5 ;  /* 0x00000010ff057219 */ /* 0x000fe20000011605 */
[----:B------:R-:W-:-:S04]  /*55f0*/  FMUL R16, R6, UR6 ;  /* 0x0000000606107c20 */ /* 0x000fc80008400000 */
[----:B------:R-:W0:Y:S01]  /*5600*/  LDC R28, c[0x0][0x600] ;  /* 0x00018000ff1c7b82 */ /* 0x000e220000000800 */
[----:B------:R4:W0:Y:S01]  /*5610*/  F2I.U32.TRUNC.NTZ R25, R16 ;  /* 0x0000001000197305 */ /* 0x000822000020f000 */
[-CC-:B--2---:R-:W-:Y:S02]  /*5620*/  SHF.R.U64 R6, R22, R18.reuse, R5.reuse ;  /* 0x0000001216067219 */ /* 0x184fe40000001205 */
[----:B------:R-:W-:-:S04]  /*5630*/  SHF.R.U32.HI R5, RZ, R18, R5 ;  /* 0x00000012ff057219 */ /* 0x000fc80000011605 */
[----:B------:R-:W2:Y:S01]  /*5640*/  LDC R33, c[0x0][0x648] ;  /* 0x00019200ff217b82 */ /* 0x000ea20000000800 */
[-CC-:B---3--:R-:W-:Y:S02]  /*5650*/  SHF.R.U64 R26, R6, R32.reuse, R5.reuse ;  /* 0x00000020061a7219 */ /* 0x188fe40000001205 */
[-C--:B------:R-:W-:Y:S02]  /*5660*/  SHF.L.U32 R17, R17, R32.reuse, RZ ;  /* 0x0000002011117219 */ /* 0x080fe400000006ff */
[-C--:B------:R-:W-:Y:S01]  /*5670*/  SHF.R.U32.HI R5, RZ, R32.reuse, R5 ;  /* 0x00000020ff057219 */ /* 0x080fe20000011605 */
[----:B------:R-:W-:Y:S01]  /*5680*/  IMAD.MOV.U32 R4, RZ, RZ, R26 ;  /* 0x000000ffff047224 */ /* 0x000fe200078e001a */
[----:B------:R-:W-:Y:S01]  /*5690*/  SHF.L.U32 R32, R19, R32, RZ ;  /* 0x0000002013207219 */ /* 0x000fe200000006ff */
[----:B------:R-:W3:Y:S01]  /*56a0*/  LDC R36, c[0x0][0x638] ;  /* 0x00018e00ff247b82 */ /* 0x000ee20000000800 */
[----:B------:R-:W-:-:S07]  /*56b0*/  LOP3.LUT R31, RZ, R17, RZ, 0x33, !PT ;  /* 0x00000011ff1f7212 */ /* 0x000fce00078e33ff */
[----:B------:R-:W0:Y:S01]  /*56c0*/  LDC R37, c[0x0][0x610] ;  /* 0x00018400ff257b82 */ /* 0x000e220000000800 */
[----:B----4-:R-:W-:Y:S05]  /*56d0*/  @!P0 BRA `(.L_x_108) ;  /* 0x0000000000288947 */ /* 0x010fea0003800000 */
[----:B------:R-:W4:Y:S02]  /*56e0*/  LDC R19, c[0x0][0x64c] ;  /* 0x00019300ff137b82 */ /* 0x000f240000000800 */
[----:B----4-:R-:W-:-:S05]  /*56f0*/  IADD3 R19, P0, R26, R19, RZ ;  /* 0x000000131a137210 */ /* 0x010fca0007f1e0ff */
        /* <DEDUP_REMOVED lines=8> */
.L_x_108:
[----:B--2---:R-:W-:Y:S01]  /*5780*/  SHF.R.U64 R4, R4, R33, R5 ;  /* 0x0000002104047219 */ /* 0x004fe20000001205 */
[----:B0-----:R-:W-:Y:S01]  /*5790*/  VIADD R19, R28, 0xffffffff ;  /* 0xffffffff1c137836 */ /* 0x001fe20000000000 */
[----:B------:R-:W-:Y:S01]  /*57a0*/  LOP3.LUT R17, R6, R31, RZ, 0xc0, !PT ;  /* 0x0000001f06117212 */ /* 0x000fe200078ec0ff */
[----:B------:R-:W-:Y:S02]  /*57b0*/  IMAD.MOV R25, RZ, RZ, -R25 ;  /* 0x000000ffff197224 */ /* 0x000fe400078e0a19 */
[----:B------:R-:W-:Y:S02]  /*57c0*/  IMAD.MOV R5, RZ, RZ, -R4 ;  /* 0x000000ffff057224 */ /* 0x000fe400078e0a04 */
[----:B------:R-:W-:Y:S01]  /*57d0*/  IMAD R6, R32, R4, R17 ;  /* 0x0000000420067224 */ /* 0x000fe200078e0211 */
[----:B------:R-:W-:Y:S01]  /*57e0*/  LOP3.LUT R17, R22, R19, RZ, 0xc0, !PT ;  /* 0x0000001316117212 */ /* 0x000fe200078ec0ff */
[----:B-1----:R-:W-:Y:S02]  /*57f0*/  @P4 IMAD R29, R27, R25, R30 ;  /* 0x000000191b1d4224 */ /* 0x002fe400078e021e */
[----:B---3--:R-:W-:-:S02]  /*5800*/  IMAD R4, R5, R36, R26 ;  /* 0x0000002405047224 */ /* 0x008fc400078e021a */
[----:B------:R-:W-:Y:S02]  /*5810*/  IMAD R6, R6, R37, R29 ;  /* 0x0000002506067224 */ /* 0x000fe400078e021d */
[----:B------:R-:W-:Y:S02]  /*5820*/  IMAD R5, R4, R28, R17 ;  /* 0x0000001c04057224 */ /* 0x000fe400078e0211 */
[----:B------:R-:W-:-:S03]  /*5830*/  IMAD.MOV.U32 R16, RZ, RZ, 0x1 ;  /* 0x00000001ff107424 */ /* 0x000fc600078e00ff */
[----:B------:R-:W-:Y:S02]  /*5840*/  SEL R4, R5, R6, !P4 ;  /* 0x0000000605047207 */ /* 0x000fe40006000000 */
[----:B------:R-:W-:Y:S01]  /*5850*/  SEL R6, R6, R5, !P4 ;  /* 0x0000000506067207 */ /* 0x000fe20006000000 */
[----:B------:R-:W-:-:S07]  /*5860*/  IMAD.MOV.U32 R5, RZ, RZ, R24 ;  /* 0x000000ffff057224 */ /* 0x000fce00078e0018 */
.L_x_106:
[----:B------:R-:W-:Y:S02]  /*5870*/  LOP3.LUT P0, RZ, R16, 0xff, RZ, 0xc0, !PT ;  /* 0x000000ff10ff7812 */ /* 0x000fe4000780c0ff */
[----:B------:R-:W-:-:S11]  /*5880*/  LOP3.LUT R87, R87, 0x1, RZ, 0x3c, !PT ;  /* 0x0000000157577812 */ /* 0x000fd600078e3cff */
[----:B------:R-:W-:Y:S05]  /*5890*/  @P0 BRA `(.L_x_109) ;  /* 0xffffffbc00780947 */ /* 0x000fea000383ffff */
[----:B------:R-:W-:Y:S05]  /*58a0*/  EXIT ;  /* 0x000000000000794d */ /* 0x000fea0003800000 */
.L_x_17:
[----:B------:R-:W-:-:S08]  /*58b0*/  ISETP.NE.AND P0, PT, R18, RZ, PT ;  /* 0x000000ff1200720c */ /* 0x000fd00003f05270 */
[----:B--23-5:R-:W0:-:S00]  /*58c0*/  USETMAXREG.DEALLOC.CTAPOOL 0x28 ;  /* 0x00000028000079c8 */ /* 0x02ce0000080e0500 */
[----:B------:R-:W-:Y:S05]  /*58d0*/  @P0 EXIT ;  /* 0x000000000000094d */ /* 0x000fea0003800000 */
[----:B0-----:R-:W-:Y:S01]  /*58e0*/  LOP3.LUT P0, RZ, R20, 0xff, RZ, 0xc0, !PT ;  /* 0x000000ff14ff7812 */ /* 0x001fe2000780c0ff */
[----:B------:R-:W-:Y:S02]  /*58f0*/  IMAD.MOV.U32 R12, RZ, RZ, 0x1 ;  /* 0x00000001ff0c7424 */ /* 0x000fe400078e00ff */
[----:B------:R-:W-:-:S10]  /*5900*/  IMAD.MOV.U32 R15, RZ, RZ, RZ ;  /* 0x000000ffff0f7224 */ /* 0x000fd400078e00ff */
[----:B------:R-:W-:Y:S05]  /*5910*/  @!P0 BRA `(.L_x_110) ;  /* 0x0000000c005c8947 */ /* 0x000fea0003800000 */
[----:B------:R-:W0:Y:S01]  /*5920*/  S2UR UR9, SR_CgaCtaId ;  /* 0x00000000000979c3 */ /* 0x000e220000008800 */
[----:B------:R-:W-:Y:S01]  /*5930*/  UMOV UR11, 0x1 ;  /* 0x00000001000b7882 */ /* 0x000fe20000000000 */
[----:B------:R-:W-:Y:S01]  /*5940*/  LOP3.LUT P0, RZ, R11, 0x1f, RZ, 0xc0, !PT ;  /* 0x0000001f0bff7812 */ /* 0x000fe2000780c0ff */
[----:B------:R-:W-:Y:S01]  /*5950*/  ULDC UR5, c[0x0][0x658] ;  /* 0x0001960000057ab9 */ /* 0x000fe20000000800 */
[----:B------:R-:W-:Y:S01]  /*5960*/  UMOV UR7, 0xffffffff ;  /* 0xffffffff00077882 */ /* 0x000fe20000000000 */
[----:B------:R-:W-:Y:S01]  /*5970*/  BSSY B0, `(.L_x_110) ;  /* 0x00000d1000007945 */ /* 0x000fe20003800000 */
[----:B------:R-:W-:Y:S01]  /*5980*/  USHF.L.U32 UR7, UR7, UR5, URZ ;  /* 0x0000000507077299 */ /* 0x000fe2000800063f */
[C---:B------:R-:W-:Y:S01]  /*5990*/  ISETP.NE.AND P2, PT, R10.reuse, RZ, PT ;  /* 0x000000ff0a00720c */ /* 0x040fe20003f45270 */
[----:B------:R-:W-:Y:S01]  /*59a0*/  IMAD.MOV.U32 R14, RZ, RZ, 0x1 ;  /* 0x00000001ff0e7424 */ /* 0x000fe200078e00ff */
[----:B------:R-:W-:Y:S01]  /*59b0*/  ISETP.NE.OR P0, PT, R10, RZ, !P0 ;  /* 0x000000ff0a00720c */ /* 0x000fe20004705670 */
[----:B------:R-:W-:Y:S01]  /*59c0*/  IMAD.MOV.U32 R12, RZ, RZ, 0x1 ;  /* 0x00000001ff0c7424 */ /* 0x000fe200078e00ff */
[----:B------:R-:W-:Y:S01]  /*59d0*/  LOP3.LUT R13, R7, 0x2, RZ, 0xfc, !PT ;  /* 0x00000002070d7812 */ /* 0x000fe200078efcff */
[----:B------:R-:W-:Y:S01]  /*59e0*/  IMAD.MOV.U32 R15, RZ, RZ, RZ ;  /* 0x000000ffff0f7224 */ /* 0x000fe200078e00ff */
[----:B------:R-:W-:Y:S01]  /*59f0*/  ULDC UR4, c[0x0][0x600] ;  /* 0x0001800000047ab9 */ /* 0x000fe20000000800 */
[----:B------:R-:W-:Y:S01]  /*5a00*/  UMOV UR18, 0x5 ;  /* 0x0000000500127882 */ /* 0x000fe20000000000 */
[----:B------:R-:W-:-:S02]  /*5a10*/  UIADD3 UR25, UR13, 0x1, URZ ;  /* 0x000000010d197890 */ /* 0x000fc4000fffe03f */
[----:B------:R-:W-:Y:S02]  /*5a20*/  UIADD3 UR4, UR4, -0x1, URZ ;  /* 0xffffffff04047890 */ /* 0x000fe4000fffe03f */
[----:B------:R-:W-:Y:S02]  /*5a30*/  USHF.L.U32 UR5, UR11, UR5, URZ ;  /* 0x000000050b057299 */ /* 0x000fe4000800063f */
[----:B------:R-:W-:Y:S01]  /*5a40*/  ULOP3.LUT UR7, URZ, UR7, URZ, 0x33, !UPT ;  /* 0x000000073f077292 */ /* 0x000fe2000f8e333f */
[----:B------:R-:W-:Y:S01]  /*5a50*/  ULDC.64 UR26, c[0x0][0x198] ;  /* 0x00006600001a7ab9 */ /* 0x000fe20000000a00 */
[----:B0-----:R-:W-:Y:S02]  /*5a60*/  ULOP3.LUT UR8, UR9, 0x1, URZ, 0xc0, !UPT ;  /* 0x0000000109087892 */ /* 0x001fe4000f8ec03f */
[----:B------:R-:W-:Y:S02]  /*5a70*/  USHF.R.U32.HI UR28, URZ, 0x1, UR9 ;  /* 0x000000013f1c7899 */ /* 0x000fe40008011609 */
[----:B------:R-:W-:-:S02]  /*5a80*/  USHF.L.U32 UR6, UR9, 0x5, URZ ;  /* 0x0000000509067899 */ /* 0x000fc4000800063f */
[----:B------:R-:W-:Y:S02]  /*5a90*/  USHF.L.U32 UR29, UR9, 0xc, URZ ;  /* 0x0000000c091d7899 */ /* 0x000fe4000800063f */
[----:B------:R-:W-:Y:S02]  /*5aa0*/  ULOP3.LUT UR9, UR9, 0xfffffffe, URZ, 0xc0, !UPT ;  /* 0xfffffffe09097892 */ /* 0x000fe4000f8ec03f */
[----:B------:R-:W-:Y:S02]  /*5ab0*/  UISETP.GT.U32.AND UP0, UPT, UR8, 0xffff, UPT ;  /* 0x0000ffff0800788c */ /* 0x000fe4000bf04070 */
[----:B------:R-:W-:Y:S02]  /*5ac0*/  USHF.L.U32 UR10, UR11, UR9, URZ ;  /* 0x000000090b0a7299 */ /* 0x000fe4000800063f */
[----:B------:R-:W-:Y:S02]  /*5ad0*/  ULOP3.LUT UR9, UR9, 0x1, URZ, 0xfc, !UPT ;  /* 0x0000000109097892 */ /* 0x000fe4000f8efc3f */
[----:B------:R-:W-:-:S02]  /*5ae0*/  USEL UR8, UR8, 0xffff, !UP0 ;  /* 0x0000ffff08087887 */ /* 0x000fc4000c000000 */
[----:B------:R-:W-:Y:S02]  /*5af0*/  USHF.L.U32 UR9, UR11, UR9, URZ ;  /* 0x000000090b097299 */ /* 0x000fe4000800063f */
[----:B------:R-:W-:Y:S02]  /*5b00*/  ULOP3.LUT UR8, UR8, 0xffff, URZ, 0xc0, !UPT ;  /* 0x0000ffff08087892 */ /* 0x000fe4000f8ec03f */
[----:B------:R-:W-:Y:S02]  /*5b10*/  ULOP3.LUT UR6, UR6, 0x20, URZ, 0xc0, !UPT ;  /* 0x0000002006067892 */ /* 0x000fe4000f8ec03f */
[----:B------:R-:W-:Y:S02]  /*5b20*/  ULOP3.LUT UR19, UR10, UR9, URZ, 0xfc, !UPT ;  /* 0x000000090a137292 */ /* 0x000fe4000f8efc3f */
[----:B------:R-:W-:-:S12]  /*5b30*/  USHF.L.U32 UR18, UR18, UR8, URZ ;  /* 0x0000000812127299 */ /* 0x000fd8000800063f */
.L_x_122:
[----:B------:R-:W-:-:S03]  /*5b40*/  UMOV UR8, 0xffffffff ;  /* 0xffffffff00087882 */ /* 0x000fc60000000000 */
[----:B------:R-:W-:Y:S05]  /*5b50*/  BRA.DIV UR8, `(.L_x_111) ;  /* 0x0000000e08c87947 */ /* 0x000fea000b800000 */
[----:B------:R-:W-:-:S13]  /*5b60*/  ELECT P1, URZ, PT ;  /* 0x00000000003f782f */ /* 0x000fda0003820000 */
.L_x_134:
[----:B------:R-:W0:Y:S01]  /*5b70*/  LDC R10, c[0x0][0x28c] ;  /* 0x0000a300ff0a7b82 */ /* 0x000e220000000800 */
[----:B------:R-:W-:Y:S01]  /*5b80*/  BSSY B1, `(.L_x_112) ;  /* 0x000003c000017945 */ /* 0x000fe20003800000 */
[----:B0-----:R-:W-:-:S13]  /*5b90*/  ISETP.LT.OR P1, PT, R10, 0x1, !P1 ;  /* 0x000000010a00780c */ /* 0x001fda0004f21670 */
[----:B------:R-:W-:Y:S05]  /*5ba0*/  @P1 BRA `(.L_x_113) ;  /* 0x0000000000e41947 */ /* 0x000fea0003800000 */
[----:B------:R-:W-:Y:S01]  /*5bb0*/  LEA R10, R6, UR28, 0x1 ;  /* 0x0000001c060a7c11 */ /* 0x000fe2000f8e08ff */
[----:B------:R-:W-:Y:S01]  /*5bc0*/  IMAD.MOV.U32 R18, RZ, RZ, RZ ;  /* 0x000000ffff127224 */ /* 0x000fe200078e00ff */
[----:B------:R-:W-:Y:S01]  /*5bd0*/  LEA R16, R4, UR6, 0x6 ;  /* 0x0000000604107c11 */ /* 0x000fe2000f8e30ff */
[----:B------:R-:W-:Y:S02]  /*5be0*/  IMAD.U32 R20, RZ, RZ, UR25 ;  /* 0x00000019ff147e24 */ /* 0x000fe4000f8e00ff */
[----:B------:R-:W-:Y:S02]  /*5bf0*/  IMAD.MOV.U32 R4, RZ, RZ, R12 ;  /* 0x000000ffff047224 */ /* 0x000fe400078e000c */
[----:B------:R-:W-:Y:S02]  /*5c00*/  IMAD.MOV.U32 R6, RZ, RZ, R15 ;  /* 0x000000ffff067224 */ /* 0x000fe400078e000f */
[----:B------:R-:W-:-:S07]  /*5c10*/  IMAD.SHL.U32 R17, R10, 0x20, RZ ;  /* 0x000000200a117824 */ /* 0x000fce00078e00ff */
.L_x_117:
[----:B------:R-:W0:Y:S01]  /*5c20*/  S2R R11, SR_CgaCtaId ;  /* 0x00000000000b7919 */ /* 0x000e220000008800 */
[----:B------:R-:W-:-:S04]  /*5c30*/  MOV R10, 0x400 ;  /* 0x00000400000a7802 */ /* 0x000fc80000000f00 */
[----:B0-----:R-:W-:Y:S02]  /*5c40*/  LEA R21, R11, R10, 0x18 ;  /* 0x0000000a0b157211 */ /* 0x001fe400078ec0ff */
[----:B------:R-:W-:Y:S01]  /*5c50*/  SHF.L.U32 R10, R4, 0x1f, RZ ;  /* 0x0000001f040a7819 */ /* 0x000fe200000006ff */
[----:B------:R-:W0:Y:S02]  /*5c60*/  @!P2 LDC R11, c[0x0][0x500] ;  /* 0x00014000ff0bab82 */ /* 0x000e240000000800 */
[----:B------:R-:W-:-:S04]  /*5c70*/  IMAD R19, R6, 0x8, R21 ;  /* 0x0000000806137824 */ /* 0x000fc800078e0215 */
[----:B------:R-:W1:Y:S02]  /*5c80*/  SYNCS.PHASECHK.TRANS64.TRYWAIT P1, [R19+URZ+0x18], R10 ;  /* 0x0000180a130075a7 */ /* 0x000e64000802017f */
[----:B-1----:R-:W-:Y:S05]  /*5c90*/  @!P1 BRA `(.L_x_114) ;  /* 0x0000000c00989947 */ /* 0x002fea0003800000 */
.L_x_135:
[----:B-1----:R-:W-:Y:S01]  /*5ca0*/  PRMT R10, R13, 0x9910, RZ ;  /* 0x000099100d0a7816 */ /* 0x002fe200000000ff */
[----:B0-----:R0:W-:Y:S03]  /*5cb0*/  @!P2 SYNCS.ARRIVE.TRANS64 RZ, [R19+URZ], R11 ;  /* 0x0000000b13ffa9a7 */ /* 0x0011e6000800003f */
[----:B------:R-:W-:-:S13]  /*5cc0*/  ISETP.NE.AND P1, PT, R10, 0x2, PT ;  /* 0x000000020a00780c */ /* 0x000fda0003f25270 */
[----:B0-----:R-:W-:Y:S05]  /*5cd0*/  @P1 BRA `(.L_x_115) ;  /* 0x0000000000041947 */ /* 0x001fea0003800000 */
[----:B------:R-:W-:Y:S01]  /*5ce0*/  BPT.TRAP 0x1 ;  /* 0x000000040000795c */ /* 0x000fe20000300000 */
.L_x_115:
[----:B------:R-:W-:Y:S05]  /*5cf0*/  @P0 BRA `(.L_x_116) ;  /* 0x0000000000040947 */ /* 0x000fea0003800000 */
[----:B------:R-:W-:Y:S01]  /*5d00*/  BPT.TRAP 0x1 ;  /* 0x000000040000795c */ /* 0x000fe20000300000 */
.L_x_116:
[----:B------:R-:W-:Y:S01]  /*5d10*/  R2UR UR8, R6 ;  /* 0x00000000060872ca */ /* 0x000fe200000e0000 */
[----:B------:R-:W-:Y:S01]  /*5d20*/  VIADD R20, R20, 0xffffffff ;  /* 0xffffffff14147836 */ /* 0x000fe20000000000 */
[----:B------:R-:W-:Y:S01]  /*5d30*/  R2UR UR22, R21 ;  /* 0x00000000151672ca */ /* 0x000fe200000e0000 */
[----:B------:R-:W-:Y:S01]  /*5d40*/  UIADD3 UR14, UP0, UR26, 0xf0, URZ ;  /* 0x000000f01a0e7890 */ /* 0x000fe2000ff1e03f */
[----:B------:R-:W-:Y:S01]  /*5d50*/  R2UR UR23, R17 ;  /* 0x00000000111772ca */ /* 0x000fe200000e0000 */
[----:B------:R-:W-:Y:S01]  /*5d60*/  UIADD3 UR32, UP1, UR26, 0x1f0, URZ ;  /* 0x000001f01a207890 */ /* 0x000fe2000ff3e03f */
[----:B------:R-:W-:Y:S01]  /*5d70*/  R2UR UR9, R19 ;  /* 0x00000000130972ca */ /* 0x000fe200000e0000 */
[----:B------:R-:W-:Y:S01]  /*5d80*/  UIADD3.X UR15, URZ, UR27, URZ, UP0, !UPT ;  /* 0x0000001b3f0f7290 */ /* 0x000fe200087fe43f */
[----:B------:R-:W-:Y:S01]  /*5d90*/  R2UR UR10, R18 ;  /* 0x00000000120a72ca */ /* 0x000fe200000e0000 */
[----:B------:R-:W-:Y:S01]  /*5da0*/  UPRMT UR20, URZ, 0x5410, UR18 ;  /* 0x000054103f147896 */ /* 0x000fe20008000012 */
[----:B------:R-:W-:Y:S01]  /*5db0*/  R2UR UR12, R5 ;  /* 0x00000000050c72ca */ /* 0x000fe200000e0000 */
[----:B------:R-:W-:Y:S01]  /*5dc0*/  VIADD R6, R6, 0x1 ;  /* 0x0000000106067836 */ /* 0x000fe20000000000 */
[----:B------:R-:W-:Y:S01]  /*5dd0*/  R2UR UR24, R16 ;  /* 0x00000000101872ca */ /* 0x000fe200000e0000 */
[----:B------:R-:W-:Y:S01]  /*5de0*/  USHF.L.U32 UR8, UR8, 0xd, URZ ;  /* 0x0000000d08087899 */ /* 0x000fe2000800063f */
[----:B------:R-:W-:Y:S01]  /*5df0*/  ISETP.GT.AND P3, PT, R20, 0x1, PT ;  /* 0x000000011400780c */ /* 0x000fe20003f64270 */
[----:B------:R-:W-:Y:S01]  /*5e00*/  UPRMT UR30, URZ, 0x5410, UR19 ;  /* 0x000054103f1e7896 */ /* 0x000fe20008000013 */
[----:B------:R-:W-:Y:S01]  /*5e10*/  ISETP.NE.AND P1, PT, R6, 0x3, PT ;  /* 0x000000030600780c */ /* 0x000fe20003f25270 */
[----:B------:R-:W-:Y:S01]  /*5e20*/  ULEA UR11, UR28, UR8, 0xc ;  /* 0x000000081c0b7291 */ /* 0x000fe2000f8e603f */
[----:B------:R-:W-:Y:S01]  /*5e30*/  VIADD R18, R18, 0x80 ;  /* 0x0000008012127836 */ /* 0x000fe20000000000 */
[----:B------:R-:W-:Y:S01]  /*5e40*/  ULOP3.LUT UR8, UR8, 0x1000, UR29, 0xf8, !UPT ;  /* 0x0000100008087892 */ /* 0x000fe2000f8ef81d */
[----:B------:R-:W-:Y:S01]  /*5e50*/  SEL R11, RZ, 0x1, P1 ;  /* 0x00000001ff0b7807 */ /* 0x000fe20000800000 */
[----:B------:R-:W-:Y:S01]  /*5e60*/  UIADD3 UR21, UR22, 0x100, UR11 ;  /* 0x0000010016157890 */ /* 0x000fe2000fffe00b */
[----:B------:R-:W-:Y:S01]  /*5e70*/  SEL R6, R6, RZ, P1 ;  /* 0x000000ff06067207 */ /* 0x000fe20000800000 */
[----:B------:R-:W-:Y:S01]  /*5e80*/  UIADD3 UR22, UR22, 0x6100, UR8 ;  /* 0x0000610016167890 */ /* 0x000fe2000fffe008 */
[----:B------:R-:W-:Y:S01]  /*5e90*/  LOP3.LUT R4, R4, R11, RZ, 0x3c, !PT ;  /* 0x0000000b04047212 */ /* 0x000fe200078e3cff */
[----:B------:R-:W-:Y:S01]  /*5ea0*/  UIADD3.X UR33, URZ, UR27, URZ, UP1, !UPT ;  /* 0x0000001b3f217290 */ /* 0x000fe20008ffe43f */
[----:B------:R-:W-:Y:S01]  /*5eb0*/  UMOV UR16, 0x0 ;  /* 0x0000000000107882 */ /* 0x000fe20000000000 */
[----:B------:R-:W-:Y:S01]  /*5ec0*/  UMOV UR17, 0x10000000 ;  /* 0x1000000000117882 */ /* 0x000fe20000000000 */
[----:B------:R-:W-:Y:S01]  /*5ed0*/  UMOV UR11, UR23 ;  /* 0x00000017000b7c82 */ /* 0x000fe20008000000 */
[----:B------:R-:W-:-:S02]  /*5ee0*/  UMOV UR8, UR21 ;  /* 0x0000001500087c82 */ /* 0x000fc40008000000 */
[----:B------:R0:W-:Y:S02]  /*5ef0*/  UTMALDG.3D.MULTICAST [UR8], [UR14], UR20, desc[UR16] ;  /* 0x000010080e0073b4 */ /* 0x0001e40008011814 */
[----:B0-----:R-:W-:Y:S01]  /*5f00*/  UMOV UR8, UR22 ;  /* 0x0000001600087c82 */ /* 0x001fe20008000000 */
[----:B------:R-:W-:Y:S02]  /*5f10*/  UMOV UR11, UR24 ;  /* 0x00000018000b7c82 */ /* 0x000fe40008000000 */
[----:B------:R0:W-:Y:S02]  /*5f20*/  UTMALDG.3D.MULTICAST [UR8], [UR32], UR30, desc[UR16] ;  /* 0x00001008200073b4 */ /* 0x0001e4000801181e */
[----:B0-----:R-:W-:Y:S05]  /*5f30*/  @P3 BRA `(.L_x_117) ;  /* 0xfffffffc00383947 */ /* 0x001fea000383ffff */
.L_x_113:
[----:B------:R-:W-:Y:S05]  /*5f40*/  BSYNC B1 ;  /* 0x0000000000017941 */ /* 0x000fea0003800000 */
.L_x_112:
[----:B------:R-:W-:Y:S01]  /*5f50*/  LOP3.LUT P5, RZ, R14, 0xff, RZ, 0xc0, !PT ;  /* 0x000000ff0eff7812 */ /* 0x000fe200078ac0ff */
[----:B------:R-:W-:Y:S01]  /*5f60*/  VIADD R6, R15, UR13 ;  /* 0x0000000d0f067c36 */ /* 0x000fe20008000000 */
[----:B------:R-:W-:Y:S01]  /*5f70*/  ULDC.64 UR8, c[0x0][0x650] ;  /* 0x0001940000087ab9 */ /* 0x000fe20000000a00 */
[----:B------:R-:W-:Y:S01]  /*5f80*/  IMAD.U32 R11, RZ, RZ, UR13 ;  /* 0x0000000dff0b7e24 */ /* 0x000fe2000f8e00ff */
[----:B------:R-:W-:Y:S01]  /*5f90*/  UISETP.GE.U32.AND UP0, UPT, UR13, 0x3, UPT ;  /* 0x000000030d00788c */ /* 0x000fe2000bf06070 */
[----:B------:R-:W-:Y:S01]  /*5fa0*/  BSSY B1, `(.L_x_118) ;  /* 0x000006b000017945 */ /* 0x000fe20003800000 */
[----:B------:R-:W-:Y:S02]  /*5fb0*/  ISETP.GT.U32.AND P1, PT, R6, 0x2, PT ;  /* 0x000000020600780c */ /* 0x000fe40003f24070 */
[----:B------:R-:W-:Y:S02]  /*5fc0*/  PRMT R14, RZ, 0x7610, R14 ;  /* 0x00007610ff0e7816 */ /* 0x000fe4000000000e */
[----:B------:R-:W-:-:S02]  /*5fd0*/  ISETP.LT.U32.AND P1, PT, R11, 0x3, P1 ;  /* 0x000000030b00780c */ /* 0x000fc40000f21070 */
[----:B------:R-:W-:Y:S01]  /*5fe0*/  PLOP3.LUT P3, PT, PT, PT, UP0, 0x80, 0x0 ;  /* 0x000000000000781c */ /* 0x000fe20003f6f008 */
[----:B------:R-:W0:Y:S01]  /*5ff0*/  @P5 S2R R5, SR_CgaCtaId ;  /* 0x0000000000055919 */ /* 0x000e220000008800 */
[----:B------:R-:W-:-:S04]  /*6000*/  @P5 MOV R4, 0x400 ;  /* 0x0000040000045802 */ /* 0x000fc80000000f00 */
[----:B0-----:R-:W-:Y:S01]  /*6010*/  @P5 LEA R10, R5, R4, 0x18 ;  /* 0x00000004050a5211 */ /* 0x001fe200078ec0ff */
[----:B------:R-:W-:-:S03]  /*6020*/  IMAD.WIDE.U32 R4, R6, -0x55555555, RZ ;  /* 0xaaaaaaab06047825 */ /* 0x000fc600078e00ff */
[----:B------:R0:W-:Y:S01]  /*6030*/  @P5 SYNCS.ARRIVE.TRANS64.A1T0 RZ, [R10+URZ+0x68], RZ ;  /* 0x000068ff0aff59a7 */ /* 0x0001e2000810003f */
[----:B------:R-:W-:Y:S01]  /*6040*/  IADD3 R2, P5, R2, R8, RZ ;  /* 0x0000000802027210 */ /* 0x000fe20007fbe0ff */
[----:B------:R-:W-:Y:S01]  /*6050*/  IMAD.MOV.U32 R4, RZ, RZ, -0x1 ;  /* 0xffffffffff047424 */ /* 0x000fe200078e00ff */
[----:B------:R-:W-:Y:S02]  /*6060*/  SHF.R.U32.HI R11, RZ, 0x1, R5 ;  /* 0x00000001ff0b7819 */ /* 0x000fe40000011605 */
[----:B------:R-:W-:Y:S01]  /*6070*/  SEL R5, RZ, 0x1, !P1 ;  /* 0x00000001ff057807 */ /* 0x000fe20004800000 */
[----:B------:R-:W-:Y:S01]  /*6080*/  IMAD.X R3, R3, 0x1, R0, P5 ;  /* 0x0000000103037824 */ /* 0x000fe200028e0600 */
[----:B------:R-:W-:Y:S01]  /*6090*/  ISETP.GE.U32.AND P1, PT, R2, UR8, PT ;  /* 0x0000000802007c0c */ /* 0x000fe2000bf26070 */
[----:B------:R-:W-:Y:S01]  /*60a0*/  IMAD R15, R11, -0x3, R6 ;  /* 0xfffffffd0b0f7824 */ /* 0x000fe200078e0206 */
[----:B------:R-:W-:Y:S01]  /*60b0*/  LOP3.LUT R12, R12, R5, RZ, 0x3c, !PT ;  /* 0x000000050c0c7212 */ /* 0x000fe200078e3cff */
[----:B------:R-:W-:Y:S01]  /*60c0*/  IMAD.MOV.U32 R6, RZ, RZ, -0x1 ;  /* 0xffffffffff067424 */ /* 0x000fe200078e00ff */
[----:B------:R-:W-:Y:S01]  /*60d0*/  ISETP.GE.U32.AND.EX P1, PT, R3, UR9, PT, P1 ;  /* 0x0000000903007c0c */ /* 0x000fe2000bf26110 */
[----:B------:R-:W-:Y:S01]  /*60e0*/  IMAD.MOV.U32 R5, RZ, RZ, -0x1 ;  /* 0xffffffffff057424 */ /* 0x000fe200078e00ff */
[----:B------:R-:W-:-:S02]  /*60f0*/  @P3 LOP3.LUT R12, R12, 0x1, R11, 0x78, !PT ;  /* 0x000000010c0c3812 */ /* 0x000fc400078e780b */
[----:B0-----:R-:W-:-:S09]  /*6100*/  PRMT R10, RZ, 0x7610, R10 ;  /* 0x00007610ff0a7816 */ /* 0x001fd2000000000a */
[----:B------:R-:W-:Y:S05]  /*6110*/  @P1 BRA `(.L_x_119) ;  /* 0x00000004004c1947 */ /* 0x000fea0003800000 */
[----:B------:R-:W0:Y:S01]  /*6120*/  S2R R17, SR_CTAID.X ;  /* 0x0000000000117919 */ /* 0x000e220000002500 */
[----:B------:R-:W-:Y:S01]  /*6130*/  ULDC.64 UR8, c[0x0][0x628] ;  /* 0x00018a0000087ab9 */ /* 0x000fe20000000a00 */
[----:B------:R-:W1:Y:S01]  /*6140*/  LDC R18, c[0x0][0x144] ;  /* 0x00005100ff127b82 */ /* 0x000e620000000800 */
[----:B------:R-:W-:Y:S01]  /*6150*/  ISETP.NE.U32.AND P1, PT, RZ, UR8, PT ;  /* 0x00000008ff007c0c */ /* 0x000fe2000bf25070 */
[----:B------:R-:W2:Y:S01]  /*6160*/  S2R R6, SR_CTAID.Y ;  /* 0x0000000000067919 */ /* 0x000ea20000002600 */
[----:B------:R-:W-:Y:S01]  /*6170*/  ULDC UR10, c[0x0][0x150] ;  /* 0x00005400000a7ab9 */ /* 0x000fe20000000800 */
[----:B------:R-:W-:Y:S01]  /*6180*/  ULDC UR11, c[0x0][0x630] ;  /* 0x00018c00000b7ab9 */ /* 0x000fe20000000800 */
[----:B------:R-:W-:Y:S01]  /*6190*/  ISETP.NE.AND.EX P1, PT, RZ, UR9, PT, P1 ;  /* 0x00000009ff007c0c */ /* 0x000fe2000bf25310 */
[----:B------:R-:W-:Y:S01]  /*61a0*/  IMAD.MOV.U32 R4, RZ, RZ, R2 ;  /* 0x000000ffff047224 */ /* 0x000fe200078e0002 */
[----:B0-----:R-:W-:-:S05]  /*61b0*/  I2FP.F32.U32 R5, R17 ;  /* 0x0000001100057245 */ /* 0x001fca0000201000 */
[----:B------:R-:W-:Y:S01]  /*61c0*/  FMUL R20, R5, UR10 ;  /* 0x0000000a05147c20 */ /* 0x000fe20008400000 */
[----:B------:R-:W-:-:S05]  /*61d0*/  IMAD.MOV.U32 R5, RZ, RZ, R3 ;  /* 0x000000ffff057224 */ /* 0x000fca00078e0003 */
[----:B--2---:R-:W-:Y:S05]  /*61e0*/  @!P1 BRA `(.L_x_120) ;  /* 0x0000000000289947 */ /* 0x004fea0003800000 */
[----:B------:R-:W-:Y:S02]  /*61f0*/  ULDC UR10, c[0x0][0x634] ;  /* 0x00018d00000a7ab9 */ /* 0x000fe40000000800 */
[----:B------:R-:W-:-:S05]  /*6200*/  IADD3 R5, P1, R2, UR10, RZ ;  /* 0x0000000a02057c10 */ /* 0x000fca000ff3e0ff */
[----:B------:R-:W-:-:S04]  /*6210*/  IMAD.X R19, RZ, RZ, R3, P1 ;  /* 0x000000ffff137224 */ /* 0x000fc800008e0603 */
[----:B------:R-:W-:-:S04]  /*6220*/  IMAD.WIDE.U32 R10, R19, UR8, RZ ;  /* 0x00000008130a7c25 */ /* 0x000fc8000f8e00ff */
[----:B------:R-:W-:-:S04]  /*6230*/  IMAD.WIDE.U32 R10, P1, R5, UR9, R10 ;  /* 0x00000009050a7c25 */ /* 0x000fc8000f82000a */
[----:B------:R-:W-:-:S04]  /*6240*/  IMAD.WIDE.U32 R4, R5, UR8, RZ ;  /* 0x0000000805047c25 */ /* 0x000fc8000f8e00ff */
[----:B------:R-:W-:Y:S01]  /*6250*/  IMAD.MOV.U32 R4, RZ, RZ, R11 ;  /* 0x000000ffff047224 */ /* 0x000fe200078e000b */
[----:B------:R-:W-:Y:S01]  /*6260*/  IADD3 RZ, P3, R5, R10, RZ ;  /* 0x0000000a05ff7210 */ /* 0x000fe20007f7e0ff */
[----:B------:R-:W-:-:S04]  /*6270*/  IMAD.X R5, RZ, RZ, RZ, P1 ;  /* 0x000000ffff057224 */ /* 0x000fc800008e06ff */
[----:B------:R-:W-:-:S08]  /*6280*/  IMAD.WIDE.U32.X R4, R19, UR9, R4, P3 ;  /* 0x0000000913047c25 */ /* 0x000fd000098e0404 */
.L_x_120:
[--C-:B------:R-:W-:Y:S01]  /*6290*/  SHF.R.U64 R16, R4, UR11, R5.reuse ;  /* 0x0000000b04107c19 */ /* 0x100fe20008001205 */
[----:B------:R-:W0:Y:S01]  /*62a0*/  F2I.U32.TRUNC.NTZ R20, R20 ;  /* 0x0000001400147305 */ /* 0x000e22000020f000 */
[----:B------:R-:W-:Y:S01]  /*62b0*/  SHF.R.U32.HI R4, RZ, UR11, R5 ;  /* 0x0000000bff047c19 */ /* 0x000fe20008011605 */
[----:B------:R-:W-:Y:S01]  /*62c0*/  ULDC.64 UR8, c[0x0][0x620] ;  /* 0x0001880000087ab9 */ /* 0x000fe20000000a00 */
[----:B------:R-:W-:Y:S01]  /*62d0*/  IADD3 R11, P1, RZ, -R16, RZ ;  /* 0x80000010ff0b7210 */ /* 0x000fe20007f3e0ff */
[----:B------:R-:W-:Y:S01]  /*62e0*/  ULDC.64 UR10, c[0x0][0x640] ;  /* 0x00019000000a7ab9 */ /* 0x000fe20000000a00 */
[----:B------:R-:W2:Y:S03]  /*62f0*/  LDC R21, c[0x0][0x148] ;  /* 0x00005200ff157b82 */ /* 0x000ea60000000800 */
[----:B------:R-:W-:Y:S01]  /*6300*/  IMAD.X R4, RZ, RZ, ~R4, P1 ;  /* 0x000000ffff047224 */ /* 0x000fe200008e0e04 */
[----:B------:R-:W-:-:S03]  /*6310*/  ISETP.NE.U32.AND P1, PT, RZ, UR10, PT ;  /* 0x0000000aff007c0c */ /* 0x000fc6000bf25070 */
[----:B------:R-:W-:Y:S01]  /*6320*/  IMAD R10, R4, UR8, RZ ;  /* 0x00000008040a7c24 */ /* 0x000fe2000f8e02ff */
[----:B------:R-:W-:Y:S01]  /*6330*/  ISETP.NE.AND.EX P1, PT, RZ, UR11, PT, P1 ;  /* 0x0000000bff007c0c */ /* 0x000fe2000bf25310 */
[----:B------:R-:W-:Y:S01]  /*6340*/  IMAD.WIDE.U32 R4, R11, UR8, R2 ;  /* 0x000000080b047c25 */ /* 0x000fe2000f8e0002 */
[----:B------:R-:W-:-:S03]  /*6350*/  ULDC UR8, c[0x0][0x618] ;  /* 0x0001860000087ab9 */ /* 0x000fc60000000800 */
[----:B------:R-:W-:Y:S01]  /*6360*/  IMAD R11, R11, UR9, R10 ;  /* 0x000000090b0b7c24 */ /* 0x000fe2000f8e020a */
[----:B------:R-:W-:Y:S01]  /*6370*/  ULDC UR9, c[0x0][0x154] ;  /* 0x0000550000097ab9 */ /* 0x000fe20000000800 */
[----:B0-----:R-:W-:Y:S02]  /*6380*/  IMAD.MOV R10, RZ, RZ, -R20 ;  /* 0x000000ffff0a7224 */ /* 0x001fe400078e0a14 */
[----:B------:R-:W-:Y:S02]  /*6390*/  IMAD.IADD R5, R5, 0x1, R11 ;  /* 0x0000000105057824 */ /* 0x000fe400078e020b */
[----:B-1----:R-:W-:Y:S01]  /*63a0*/  IMAD R17, R18, R10, R17 ;  /* 0x0000000a12117224 */ /* 0x002fe200078e0211 */
[----:B------:R-:W-:Y:S02]  /*63b0*/  I2FP.F32.U32 R10, R6 ;  /* 0x00000006000a7245 */ /* 0x000fe40000201000 */
[--C-:B------:R-:W-:Y:S02]  /*63c0*/  SHF.R.U64 R18, R4, UR8, R5.reuse ;  /* 0x0000000804127c19 */ /* 0x100fe40008001205 */
[----:B------:R-:W-:Y:S01]  /*63d0*/  SHF.R.U32.HI R5, RZ, UR8, R5 ;  /* 0x00000008ff057c19 */ /* 0x000fe20008011605 */
[----:B------:R-:W-:Y:S01]  /*63e0*/  FMUL R10, R10, UR9 ;  /* 0x000000090a0a7c20 */ /* 0x000fe20008400000 */
[----:B------:R-:W-:-:S02]  /*63f0*/  ULDC UR8, c[0x0][0x608] ;  /* 0x0001820000087ab9 */ /* 0x000fc40000000800 */
[--C-:B------:R-:W-:Y:S01]  /*6400*/  SHF.R.U64 R20, R18, UR8, R5.reuse ;  /* 0x0000000812147c19 */ /* 0x100fe20008001205 */
[----:B------:R0:W1:Y:S01]  /*6410*/  F2I.U32.TRUNC.NTZ R22, R10 ;  /* 0x0000000a00167305 */ /* 0x000062000020f000 */
[----:B------:R-:W-:Y:S01]  /*6420*/  SHF.R.U32.HI R5, RZ, UR8, R5 ;  /* 0x00000008ff057c19 */ /* 0x000fe20008011605 */
[----:B------:R-:W-:-:S03]  /*6430*/  ULDC UR8, c[0x0][0x658] ;  /* 0x0001960000087ab9 */ /* 0x000fc60000000800 */
[--C-:B------:R-:W-:Y:S02]  /*6440*/  SHF.R.U64 R19, R20, UR8, R5.reuse ;  /* 0x0000000814137c19 */ /* 0x100fe40008001205 */
[----:B------:R-:W-:-:S03]  /*6450*/  SHF.R.U32.HI R23, RZ, UR8, R5 ;  /* 0x00000008ff177c19 */ /* 0x000fc60008011605 */
[----:B------:R-:W-:Y:S02]  /*6460*/  IMAD.MOV.U32 R4, RZ, RZ, R19 ;  /* 0x000000ffff047224 */ /* 0x000fe400078e0013 */
[----:B------:R-:W-:Y:S01]  /*6470*/  IMAD.MOV.U32 R5, RZ, RZ, R23 ;  /* 0x000000ffff057224 */ /* 0x000fe200078e0017 */
[----:B0-----:R-:W-:Y:S06]  /*6480*/  @!P1 BRA `(.L_x_121) ;  /* 0x0000000000289947 */ /* 0x001fec0003800000 */
        /* <DEDUP_REMOVED lines=10> */
.L_x_121:
[----:B------:R-:W-:Y:S01]  /*6530*/  ULDC UR8, c[0x0][0x648] ;  /* 0x0001920000087ab9 */ /* 0x000fe20000000800 */
[----:B-1----:R-:W-:Y:S01]  /*6540*/  IMAD.MOV R22, RZ, RZ, -R22 ;  /* 0x000000ffff167224 */ /* 0x002fe200078e0a16 */
[----:B------:R-:W-:Y:S01]  /*6550*/  SHF.R.U64 R5, R4, UR8, R5 ;  /* 0x0000000804057c19 */ /* 0x000fe20008001205 */
[----:B------:R-:W-:Y:S01]  /*6560*/  ULDC UR8, c[0x0][0x638] ;  /* 0x00018e0000087ab9 */ /* 0x000fe20000000800 */
[----:B------:R-:W-:Y:S01]  /*6570*/  LOP3.LUT R4, R20, UR7, RZ, 0xc0, !PT ;  /* 0x0000000714047c12 */ /* 0x000fe2000f8ec0ff */
[----:B--2---:R-:W-:Y:S01]  /*6580*/  @P4 IMAD R17, R21, R22, R6 ;  /* 0x0000001615114224 */ /* 0x004fe200078e0206 */
[----:B------:R-:W-:Y:S01]  /*6590*/  LOP3.LUT R18, R18, UR4, RZ, 0xc0, !PT ;  /* 0x0000000412127c12 */ /* 0x000fe2000f8ec0ff */
[----:B------:R-:W-:Y:S01]  /*65a0*/  IMAD.MOV R6, RZ, RZ, -R5 ;  /* 0x000000ffff067224 */ /* 0x000fe200078e0a05 */
[----:B------:R-:W-:Y:S01]  /*65b0*/  ULDC UR9, c[0x0][0x610] ;  /* 0x0001840000097ab9 */ /* 0x000fe20000000800 */
[----:B------:R-:W-:Y:S02]  /*65c0*/  IMAD R4, R5, UR5, R4 ;  /* 0x0000000505047c24 */ /* 0x000fe4000f8e0204 */
[----:B------:R-:W-:Y:S01]  /*65d0*/  IMAD R19, R6, UR8, R19 ;  /* 0x0000000806137c24 */ /* 0x000fe2000f8e0213 */
[----:B------:R-:W-:Y:S01]  /*65e0*/  ULDC UR8, c[0x0][0x600] ;  /* 0x0001800000087ab9 */ /* 0x000fe20000000800 */
[----:B------:R-:W-:-:S02]  /*65f0*/  IMAD R17, R4, UR9, R17 ;  /* 0x0000000904117c24 */ /* 0x000fc4000f8e0211 */
[----:B------:R-:W-:Y:S02]  /*6600*/  IMAD R6, R19, UR8, R18 ;  /* 0x0000000813067c24 */ /* 0x000fe4000f8e0212 */
[----:B------:R-:W-:Y:S02]  /*6610*/  IMAD.MOV.U32 R10, RZ, RZ, 0x1 ;  /* 0x00000001ff0a7424 */ /* 0x000fe400078e00ff */
[----:B------:R-:W-:Y:S01]  /*6620*/  IMAD.MOV.U32 R5, RZ, RZ, R16 ;  /* 0x000000ffff057224 */ /* 0x000fe200078e0010 */
[----:B------:R-:W-:Y:S02]  /*6630*/  SEL R4, R6, R17, !P4 ;  /* 0x0000001106047207 */ /* 0x000fe40006000000 */
[----:B------:R-:W-:-:S07]  /*6640*/  SEL R6, R17, R6, !P4 ;  /* 0x0000000611067207 */ /* 0x000fce0006000000 */
.L_x_119:
[----:B------:R-:W-:Y:S05]  /*6650*/  BSYNC B1 ;  /* 0x0000000000017941 */ /* 0x000fea0003800000 */
.L_x_118:
[----:B------:R-:W-:-:S13]  /*6660*/  LOP3.LUT P1, RZ, R10, 0xff, RZ, 0xc0, !PT ;  /* 0x000000ff0aff7812 */ /* 0x000fda000782c0ff */
[----:B------:R-:W-:Y:S05]  /*6670*/  @P1 BRA `(.L_x_122) ;  /* 0xfffffff400301947 */ /* 0x000fea000383ffff */
[----:B------:R-:W-:Y:S05]  /*6680*/  BSYNC B0 ;  /* 0x0000000000007941 */ /* 0x000fea0003800000 */
.L_x_110:
[----:B------:R-:W-:-:S03]  /*6690*/  UMOV UR8, 0xffffffff ;  /* 0xffffffff00087882 */ /* 0x000fc60000000000 */
[----:B------:R-:W-:Y:S05]  /*66a0*/  BRA.DIV UR8, `(.L_x_123) ;  /* 0x0000000608287947 */ /* 0x000fea000b800000 */
[----:B------:R-:W-:-:S13]  /*66b0*/  ELECT P0, URZ, PT ;  /* 0x00000000003f782f */ /* 0x000fda0003800000 */
.L_x_138:
[----:B------:R-:W-:Y:S04]  /*66c0*/  BSSY B0, `(.L_x_124) ;  /* 0x0000022000007945 */ /* 0x000fe80003800000 */
[----:B------:R-:W-:Y:S05]  /*66d0*/  @!P0 BRA `(.L_x_125) ;  /* 0x0000000000808947 */ /* 0x000fea0003800000 */
[----:B------:R-:W-:-:S04]  /*66e0*/  LOP3.LUT R7, R7, 0x2, RZ, 0xfc, !PT ;  /* 0x0000000207077812 */ /* 0x000fc800078efcff */
[----:B------:R-:W-:-:S13]  /*66f0*/  ISETP.NE.AND P0, PT, R7, 0x3, PT ;  /* 0x000000030700780c */ /* 0x000fda0003f05270 */
[----:B------:R-:W-:Y:S05]  /*6700*/  @!P0 BRA `(.L_x_126) ;  /* 0x0000000000048947 */ /* 0x000fea0003800000 */
[----:B------:R-:W-:Y:S01]  /*6710*/  BPT.TRAP 0x1 ;  /* 0x000000040000795c */ /* 0x000fe20000300000 */
.L_x_126:
[----:B------:R-:W0:Y:S01]  /*6720*/  S2R R3, SR_CgaCtaId ;  /* 0x0000000000037919 */ /* 0x000e220000008800 */
[----:B------:R-:W-:Y:S02]  /*6730*/  MOV R0, 0x400 ;  /* 0x0000040000007802 */ /* 0x000fe40000000f00 */
[----:B------:R-:W-:Y:S02]  /*6740*/  SHF.L.U32 R2, R12, 0x1f, RZ ;  /* 0x0000001f0c027819 */ /* 0x000fe400000006ff */
[----:B0-----:R-:W-:-:S05]  /*6750*/  LEA R0, R3, R0, 0x18 ;  /* 0x0000000003007211 */ /* 0x001fca00078ec0ff */
[----:B------:R-:W-:-:S04]  /*6760*/  VIADD R0, R0, 0x18 ;  /* 0x0000001800007836 */ /* 0x000fc80000000000 */
[C---:B------:R-:W-:Y:S02]  /*6770*/  IMAD R7, R15.reuse, 0x8, R0 ;  /* 0x000000080f077824 */ /* 0x040fe400078e0200 */
[----:B------:R-:W-:Y:S02]  /*6780*/  VIADD R15, R15, 0x1 ;  /* 0x000000010f0f7836 */ /* 0x000fe40000000000 */
[----:B------:R-:W0:Y:S03]  /*6790*/  SYNCS.PHASECHK.TRANS64.TRYWAIT P0, [R7+URZ], R2 ;  /* 0x00000002070075a7 */ /* 0x000e26000800017f */
[----:B------:R-:W-:-:S04]  /*67a0*/  ISETP.NE.AND P1, PT, R15, 0x3, PT ;  /* 0x000000030f00780c */ /* 0x000fc80003f25270 */
[----:B------:R-:W-:Y:S02]  /*67b0*/  SEL R3, RZ, 0x1, P1 ;  /* 0x00000001ff037807 */ /* 0x000fe40000800000 */
[----:B------:R-:W-:Y:S02]  /*67c0*/  SEL R15, R15, RZ, P1 ;  /* 0x000000ff0f0f7207 */ /* 0x000fe40000800000 */
[----:B------:R-:W-:-:S03]  /*67d0*/  LOP3.LUT R9, R12, R3, RZ, 0x3c, !PT ;  /* 0x000000030c097212 */ /* 0x000fc600078e3cff */
[----:B------:R-:W-:Y:S01]  /*67e0*/  IMAD R6, R15, 0x8, R0 ;  /* 0x000000080f067824 */ /* 0x000fe200078e0200 */
[----:B------:R-:W-:Y:S01]  /*67f0*/  SHF.L.U32 R5, R9, 0x1f, RZ ;  /* 0x0000001f09057819 */ /* 0x000fe200000006ff */
[----:B0-----:R-:W-:Y:S06]  /*6800*/  @!P0 BRA `(.L_x_127) ;  /* 0x0000000000f48947 */ /* 0x001fec0003800000 */
.L_x_139:
[----:B------:R-:W1:Y:S01]  /*6810*/  SYNCS.PHASECHK.TRANS64.TRYWAIT P0, [R6+URZ], R5 ;  /* 0x00000005060075a7 */ /* 0x000e62000800017f */
[----:B0-----:R-:W-:-:S05]  /*6820*/  VIADD R2, R15, 0x1 ;  /* 0x000000010f027836 */ /* 0x001fca0000000000 */
[----:B------:R-:W-:-:S04]  /*6830*/  ISETP.NE.AND P1, PT, R2, 0x3, PT ;  /* 0x000000030200780c */ /* 0x000fc80003f25270 */
[----:B------:R-:W-:Y:S02]  /*6840*/  SEL R4, RZ, 0x1, P1 ;  /* 0x00000001ff047807 */ /* 0x000fe40000800000 */
[----:B------:R-:W-:Y:S02]  /*6850*/  SEL R3, R2, RZ, P1 ;  /* 0x000000ff02037207 */ /* 0x000fe40000800000 */
[----:B------:R-:W-:Y:S01]  /*6860*/  LOP3.LUT R4, R9, R4, RZ, 0x3c, !PT ;  /* 0x0000000409047212 */ /* 0x000fe200078e3cff */
[----:B-1----:R-:W-:Y:S06]  /*6870*/  @!P0 BRA `(.L_x_128) ;  /* 0x0000000000ec8947 */ /* 0x002fec0003800000 */
.L_x_140:
[----:B------:R-:W-:Y:S01]  /*6880*/  IMAD R3, R3, 0x8, R0 ;  /* 0x0000000803037824 */ /* 0x000fe200078e0200 */
[----:B------:R-:W-:-:S07]  /*6890*/  SHF.L.U32 R0, R4, 0x1f, RZ ;  /* 0x0000001f04007819 */ /* 0x000fce00000006ff */
.L_x_129:
[----:B-1----:R1:W2:Y:S02]  /*68a0*/  SYNCS.PHASECHK.TRANS64.TRYWAIT P0, [R3+URZ], R0 ;  /* 0x00000000030075a7 */ /* 0x0022a4000800017f */
[----:B--2---:R-:W-:Y:S05]  /*68b0*/  @!P0 NANOSLEEP.SYNCS 0x989680 ;  /* 0x009896800000895d */ /* 0x004fea0003900000 */
[----:B------:R-:W2:Y:S02]  /*68c0*/  @!P0 SYNCS.PHASECHK.TRANS64 P0, [R3+URZ], R0 ;  /* 0x00000000030085a7 */ /* 0x000ea4000800007f */
[----:B--2---:R-:W-:Y:S05]  /*68d0*/  @!P0 BRA `(.L_x_129) ;  /* 0xfffffffc00f08947 */ /* 0x004fea000383ffff */
.L_x_125:
[----:B------:R-:W-:Y:S05]  /*68e0*/  BSYNC B0 ;  /* 0x0000000000007941 */ /* 0x000fea0003800000 */
.L_x_124:
[----:B------:R-:W-:Y:S05]  /*68f0*/  EXIT ;  /* 0x000000000000794d */ /* 0x000fea0003800000 */
.L_x_19:
[----:B0-----:R-:W-:-:S04]  /*6900*/  IMAD.U32 R17, RZ, RZ, UR11 ;  /* 0x0000000bff117e24 */ /* 0x001fc8000f8e00ff */
[----:B------:R0:W1:Y:S03]  /*6910*/  SYNCS.PHASECHK.TRANS64.TRYWAIT P0, [R17+URZ+-0x8], R16 ;  /* 0xfffff810110075a7 */ /* 0x000066000800017f */
[----:B-1----:R-:W-:Y:S05]  /*6920*/  @!P0 NANOSLEEP.SYNCS 0x989680 ;  /* 0x009896800000895d */ /* 0x002fea0003900000 */
[----:B------:R-:W1:Y:S02]  /*6930*/  @!P0 SYNCS.PHASECHK.TRANS64 P0, [R17+URZ+-0x8], R16 ;  /* 0xfffff810110085a7 */ /* 0x000e64000800007f */
[----:B-1----:R-:W-:Y:S05]  /*6940*/  @!P0 BRA `(.L_x_19) ;  /* 0xfffffffc00ec8947 */ /* 0x002fea000383ffff */
[----:B------:R-:W-:Y:S05]  /*6950*/  BRA `(.L_x_130) ;  /* 0xffffffac00647947 */ /* 0x000fea000383ffff */
.L_x_24:
[----:B-1----:R-:W-:-:S04]  /*6960*/  IMAD.U32 R17, RZ, RZ, UR6 ;  /* 0x00000006ff117e24 */ /* 0x002fc8000f8e00ff */
[----:B------:R1:W4:Y:S03]  /*6970*/  SYNCS.PHASECHK.TRANS64.TRYWAIT P0, [R17+URZ], R16 ;  /* 0x00000010110075a7 */ /* 0x000326000800017f */
[----:B----4-:R-:W-:Y:S05]  /*6980*/  @!P0 NANOSLEEP.SYNCS 0x989680 ;  /* 0x009896800000895d */ /* 0x010fea0003900000 */
[----:B------:R-:W4:Y:S02]  /*6990*/  @!P0 SYNCS.PHASECHK.TRANS64 P0, [R17+URZ], R16 ;  /* 0x00000010110085a7 */ /* 0x000f24000800007f */
[----:B----4-:R-:W-:Y:S05]  /*69a0*/  @!P0 BRA `(.L_x_24) ;  /* 0xfffffffc00ec8947 */ /* 0x010fea000383ffff */
[----:B------:R-:W-:Y:S05]  /*69b0*/  BRA `(.L_x_23) ;  /* 0xffffffb0000c7947 */ /* 0x000fea000383ffff */
.L_x_30:
[----:B-1----:R-:W-:-:S04]  /*69c0*/  IMAD.U32 R19, RZ, RZ, UR16 ;  /* 0x00000010ff137e24 */ /* 0x002fc8000f8e00ff */
[----:B------:R1:W4:Y:S03]  /*69d0*/  SYNCS.PHASECHK.TRANS64.TRYWAIT P0, [R19+URZ], R18 ;  /* 0x00000012130075a7 */ /* 0x000326000800017f */
[----:B----4-:R-:W-:Y:S05]  /*69e0*/  @!P0 NANOSLEEP.SYNCS 0x989680 ;  /* 0x009896800000895d */ /* 0x010fea0003900000 */
[----:B------:R-:W4:Y:S02]  /*69f0*/  @!P0 SYNCS.PHASECHK.TRANS64 P0, [R19+URZ], R18 ;  /* 0x00000012130085a7 */ /* 0x000f24000800007f */
[----:B----4-:R-:W-:Y:S05]  /*6a00*/  @!P0 BRA `(.L_x_30) ;  /* 0xfffffffc00ec8947 */ /* 0x010fea000383ffff */
[----:B------:R-:W-:Y:S05]  /*6a10*/  BRA `(.L_x_29) ;  /* 0xffffffb400907947 */ /* 0x000fea000383ffff */
.L_x_38:
[----:B0-----:R-:W-:-:S04]  /*6a20*/  IMAD.U32 R17, RZ, RZ, UR11 ;  /* 0x0000000bff117e24 */ /* 0x001fc8000f8e00ff */
[----:B------:R0:W1:Y:S03]  /*6a30*/  SYNCS.PHASECHK.TRANS64.TRYWAIT P0, [R17+URZ+0x8], R16 ;  /* 0x00000810110075a7 */ /* 0x000066000800017f */
[----:B-1----:R-:W-:Y:S05]  /*6a40*/  @!P0 NANOSLEEP.SYNCS 0x989680 ;  /* 0x009896800000895d */ /* 0x002fea0003900000 */
[----:B------:R-:W1:Y:S02]  /*6a50*/  @!P0 SYNCS.PHASECHK.TRANS64 P0, [R17+URZ+0x8], R16 ;  /* 0x00000810110085a7 */ /* 0x000e64000800007f */
[----:B-1----:R-:W-:Y:S05]  /*6a60*/  @!P0 BRA `(.L_x_38) ;  /* 0xfffffffc00ec8947 */ /* 0x002fea000383ffff */
[----:B------:R-:W-:Y:S05]  /*6a70*/  BRA `(.L_x_131) ;  /* 0xffffffc0000c7947 */ /* 0x000fea000383ffff */
.L_x_111:
[----:B------:R-:W-:Y:S01]  /*6a80*/  BSSY B1, `(.L_x_132) ;  /* 0x0000006000017945 */ /* 0x000fe20003800000 */
[----:B------:R-:W-:-:S07]  /*6a90*/  IMAD.MOV.U32 R10, RZ, RZ, -0x1 ;  /* 0xffffffffff0a7424 */ /* 0x000fce00078e00ff */
[----:B------:R-:W-:Y:S05]  /*6aa0*/  WARPSYNC.COLLECTIVE R10, `(.L_x_133) ;  /* 0x000000000a0c7348 */ /* 0x000fea0003c00000 */
[----:B------:R-:W-:Y:S02]  /*6ab0*/  ELECT P1, UR62, PT ;  /* 0x00000000003e782f */ /* 0x000fe40003820000 */
[----:B------:R-:W-:Y:S01]  /*6ac0*/  MOV R10, UR62 ;  /* 0x0000003e000a7c02 */ /* 0x000fe20008000f00 */
[----:B------:R-:W-:Y:S10]  /*6ad0*/  ENDCOLLECTIVE ;  /* 0x000000000000791b */ /* 0x000ff40003800000 */
.L_x_133:
[----:B------:R-:W-:Y:S05]  /*6ae0*/  BSYNC B1 ;  /* 0x0000000000017941 */ /* 0x000fea0003800000 */
.L_x_132:
[----:B------:R-:W-:Y:S05]  /*6af0*/  BRA `(.L_x_134) ;  /* 0xfffffff0001c7947 */ /* 0x000fea000383ffff */
.L_x_114:
[----:B-1----:R1:W2:Y:S02]  /*6b00*/  SYNCS.PHASECHK.TRANS64.TRYWAIT P1, [R19+URZ+0x18], R10 ;  /* 0x0000180a130075a7 */ /* 0x0022a4000802017f */
[----:B--2---:R-:W-:Y:S05]  /*6b10*/  @!P1 NANOSLEEP.SYNCS 0x989680 ;  /* 0x009896800000995d */ /* 0x004fea0003900000 */
[----:B------:R-:W2:Y:S02]  /*6b20*/  @!P1 SYNCS.PHASECHK.TRANS64 P1, [R19+URZ+0x18], R10 ;  /* 0x0000180a130095a7 */ /* 0x000ea4000802007f */
[----:B--2---:R-:W-:Y:S05]  /*6b30*/  @!P1 BRA `(.L_x_114) ;  /* 0xfffffffc00f09947 */ /* 0x004fea000383ffff */
[----:B------:R-:W-:Y:S05]  /*6b40*/  BRA `(.L_x_135) ;  /* 0xfffffff000547947 */ /* 0x000fea000383ffff */
.L_x_123:
[----:B------:R-:W-:Y:S01]  /*6b50*/  BSSY B0, `(.L_x_136) ;  /* 0x0000006000007945 */ /* 0x000fe20003800000 */
[----:B------:R-:W-:-:S07]  /*6b60*/  IMAD.MOV.U32 R10, RZ, RZ, -0x1 ;  /* 0xffffffffff0a7424 */ /* 0x000fce00078e00ff */
[----:B------:R-:W-:Y:S05]  /*6b70*/  WARPSYNC.COLLECTIVE R10, `(.L_x_137) ;  /* 0x000000000a0c7348 */ /* 0x000fea0003c00000 */
[----:B------:R-:W-:Y:S02]  /*6b80*/  ELECT P1, UR62, PT ;  /* 0x00000000003e782f */ /* 0x000fe40003820000 */
[----:B------:R-:W-:Y:S01]  /*6b90*/  MOV R10, UR62 ;  /* 0x0000003e000a7c02 */ /* 0x000fe20008000f00 */
[----:B------:R-:W-:Y:S10]  /*6ba0*/  ENDCOLLECTIVE ;  /* 0x000000000000791b */ /* 0x000ff40003800000 */
.L_x_137:
[----:B------:R-:W-:Y:S05]  /*6bb0*/  BSYNC B0 ;  /* 0x0000000000007941 */ /* 0x000fea0003800000 */
.L_x_136:
[----:B------:R-:W-:Y:S01]  /*6bc0*/  PLOP3.LUT P0, PT, P1, PT, PT, 0x80, 0x0 ;  /* 0x000000000000781c */ /* 0x000fe20000f0f070 */
[----:B------:R-:W-:-:S12]  /*6bd0*/  BRA `(.L_x_138) ;  /* 0xfffffff800b87947 */ /* 0x000fd8000383ffff */
.L_x_127:
[----:B0-----:R0:W1:Y:S02]  /*6be0*/  SYNCS.PHASECHK.TRANS64.TRYWAIT P0, [R7+URZ], R2 ;  /* 0x00000002070075a7 */ /* 0x001064000800017f */
[----:B-1----:R-:W-:Y:S05]  /*6bf0*/  @!P0 NANOSLEEP.SYNCS 0x989680 ;  /* 0x009896800000895d */ /* 0x002fea0003900000 */
[----:B------:R-:W1:Y:S02]  /*6c00*/  @!P0 SYNCS.PHASECHK.TRANS64 P0, [R7+URZ], R2 ;  /* 0x00000002070085a7 */ /* 0x000e64000800007f */
[----:B-1----:R-:W-:Y:S05]  /*6c10*/  @!P0 BRA `(.L_x_127) ;  /* 0xfffffffc00f08947 */ /* 0x002fea000383ffff */
[----:B------:R-:W-:Y:S05]  /*6c20*/  BRA `(.L_x_139) ;  /* 0xfffffff800f87947 */ /* 0x000fea000383ffff */
.L_x_128:
[----:B0-----:R0:W1:Y:S02]  /*6c30*/  SYNCS.PHASECHK.TRANS64.TRYWAIT P0, [R6+URZ], R5 ;  /* 0x00000005060075a7 */ /* 0x001064000800017f */
[----:B-1----:R-:W-:Y:S05]  /*6c40*/  @!P0 NANOSLEEP.SYNCS 0x989680 ;  /* 0x009896800000895d */ /* 0x002fea0003900000 */
[----:B------:R-:W1:Y:S02]  /*6c50*/  @!P0 SYNCS.PHASECHK.TRANS64 P0, [R6+URZ], R5 ;  /* 0x00000005060085a7 */ /* 0x000e64000800007f */
[----:B-1----:R-:W-:Y:S05]  /*6c60*/  @!P0 BRA `(.L_x_128) ;  /* 0xfffffffc00f08947 */ /* 0x002fea000383ffff */
[----:B------:R-:W-:Y:S05]  /*6c70*/  BRA `(.L_x_140) ;  /* 0xfffffffc00007947 */ /* 0x000fea000383ffff */
.L_x_141:
[----:B------:R-:W-:-:S00]  /*6c80*/  BRA `(.L_x_141) ;  /* 0xfffffffc00fc7947 */ /* 0x000fc0000383ffff */
[----:B------:R-:W-:-:S00]  /*6c90*/  NOP ;  /* 0x0000000000007918 */ /* 0x000fc00000000000 */
        /* <DEDUP_REMOVED lines=14> */
.L_x_142:


//--------------------- .nv.shared._ZN7cutlass13device_kernelINS_4gemm6kernel13GemmUniversalIN4cute5tupleIJiiiiEEENS1_10collective13CollectiveMmaINS1_37MainloopSm90TmaGmmaWarpSpecializedFP8ILi3ENS5_IJNS4_1CILi2EEESB_NSA_ILi1EEEEEENS1_32KernelTmaWarpSpecializedPingpongEEENS5_IJNSA_ILi64EEESG_NSA_ILi128EEEEEENS_12float_e4m3_tENS5_IJlSC_lEEESJ_SK_NS4_8TiledMMAINS4_8MMA_AtomIJNS4_4SM904GMMA30MMA_64x64x32_F32E4M3E4M3_SS_TNILNSO_7ScaleInE1ELSQ_1EEEEEENS4_6LayoutINS5_IJSC_SC_SC_EEENS5_IJNSA_ILi0EEESV_SV_EEEEENS5_IJNS4_10UnderscoreESY_SY_EEEEENS4_23SM90_TMA_LOAD_MULTICASTENS4_14ComposedLayoutINS4_7SwizzleILi3ELi4ELi3EEENS4_18smem_ptr_flag_bitsILi8EEENST_INS5_IJNSA_ILi8EEESH_EEENS5_IJSH_SC_EEEEEEEvNS4_8identityES11_S1B_vS1C_EENS_8epilogue10collective6detail29Sm90TmaWarpSpecializedAdapterINS1F_15DefaultEpilogueISJ_SK_SK_NS1E_6thread17LinearCombinationISJ_Li1EffLNS1J_9ScaleType4KindE0ELNS_15FloatRoundStyleE2ESJ_EENS1_15EpilogueDefaultEEEEEvvEEEEvNT_6ParamsE --------------------------
	.section	.nv.shared._ZN7cutlass13device_kernelINS_4gemm6kernel13GemmUniversalIN4cute5tupleIJiiiiEEENS1_10collective13CollectiveMmaINS1_37MainloopSm90TmaGmmaWarpSpecializedFP8ILi3ENS5_IJNS4_1CILi2EEESB_NSA_ILi1EEEEEENS1_32KernelTmaWarpSpecializedPingpongEEENS5_IJNSA_ILi64EEESG_NSA_ILi128EEEEEENS_12float_e4m3_tENS5_IJlSC_lEEESJ_SK_NS4_8TiledMMAINS4_8MMA_AtomIJNS4_4SM904GMMA30MMA_64x64x32_F32E4M3E4M3_SS_TNILNSO_7ScaleInE1ELSQ_1EEEEEENS4_6LayoutINS5_IJSC_SC_SC_EEENS5_IJNSA_ILi0EEESV_SV_EEEEENS5_IJNS4_10UnderscoreESY_SY_EEEEENS4_23SM90_TMA_LOAD_MULTICASTENS4_14ComposedLayoutINS4_7SwizzleILi3ELi4ELi3EEENS4_18smem_ptr_flag_bitsILi8EEENST_INS5_IJNSA_ILi8EEESH_EEENS5_IJSH_SC_EEEEEEEvNS4_8identityES11_S1B_vS1C_EENS_8epilogue10collective6detail29Sm90TmaWarpSpecializedAdapterINS1F_15DefaultEpilogueISJ_SK_SK_NS1E_6thread17LinearCombinationISJ_Li1EffLNS1J_9ScaleType4KindE0ELNS_15FloatRoundStyleE2ESJ_EENS1_15EpilogueDefaultEEEEEvvEEEEvNT_6ParamsE,"aw",@nobits
	.sectionflags	@""
	.align	16
	.zero		1024


//--------------------- .nv.shared.reserved.0     --------------------------
	.section	.nv.shared.reserved.0,"aw",@nobits
	.weak		__nv_reservedSMEM_offset_0_alias
	.size		__nv_reservedSMEM_offset_0_alias, 0, 0
	.other		__nv_reservedSMEM_offset_0_alias,@"STO_CUDA_RESERVED_SHARED STV_DEFAULT"
__nv_reservedSMEM_offset_0_alias:
	.zero		0


//--------------------- .nv.global                --------------------------
	.section	.nv.global,"aw",@nobits
.nv.global:
	.type		_ZN39_INTERNAL_509c8af2_4_k_cu_c9f9bcea_36264cute1_E,@object
	.size		_ZN39_INTERNAL_509c8af2_4_k_cu_c9f9bcea_36264cute1_E,(_ZN39_INTERNAL_509c8af2_4_k_cu_c9f9bcea_36264cuda3std3__45__cpo6cbeginE - _ZN39_INTERNAL_509c8af2_4_k_cu_c9f9bcea_36264cute1_E)
_ZN39_INTERNAL_509c8af2_4_k_cu_c9f9bcea_36264cute1_E:
	.zero		1
	.type		_ZN39_INTERNAL_509c8af2_4_k_cu_c9f9bcea_36264cuda3std3__45__cpo6cbeginE,@object
	.size		_ZN39_INTERNAL_509c8af2_4_k_cu_c9f9bcea_36264cuda3std3__45__cpo6cbeginE,(_ZN39_INTERNAL_509c8af2_4_k_cu_c9f9bcea_36264cuda3std3__48in_placeE - _ZN39_INTERNAL_509c8af2_4_k_cu_c9f9bcea_36264cuda3std3__45__cpo6cbeginE)
_ZN39_INTERNAL_509c8af2_4_k_cu_c9f9bcea_36264cuda3std3__45__cpo6cbeginE:
	.zero		1
	.type		_ZN39_INTERNAL_509c8af2_4_k_cu_c9f9bcea_36264cuda3std3__48in_placeE,@object
	.size		_ZN39_INTERNAL_509c8af2_4_k_cu_c9f9bcea_36264cuda3std3__48in_placeE,(_ZN39_INTERNAL_509c8af2_4_k_cu_c9f9bcea_36264cuda3std6ranges3__45__cpo9iter_moveE - _ZN39_INTERNAL_509c8af2_4_k_cu_c9f9bcea_36264cuda3std3__48in_placeE)
_ZN39_INTERNAL_509c8af2_4_k_cu_c9f9bcea_36264cuda3std3__48in_placeE:
	.zero		1
	.type		_ZN39_INTERNAL_509c8af2_4_k_cu_c9f9bcea_36264cuda3std6ranges3__45__cpo9iter_moveE,@object
	.size		_ZN39_INTERNAL_509c8af2_4_k_cu_c9f9bcea_36264cuda3std6ranges3__45__cpo9iter_moveE,(_ZN39_INTERNAL_509c8af2_4_k_cu_c9f9bcea_36264cuda3std3__45__cpo5beginE - _ZN39_INTERNAL_509c8af2_4_k_cu_c9f9bcea_36264cuda3std6ranges3__45__cpo9iter_moveE)
_ZN39_INTERNAL_509c8af2_4_k_cu_c9f9bcea_36264cuda3std6ranges3__45__cpo9iter_moveE:
	.zero		1
	.type		_ZN39_INTERNAL_509c8af2_4_k_cu_c9f9bcea_36264cuda3std3__45__cpo5beginE,@object
	.size		_ZN39_INTERNAL_509c8af2_4_k_cu_c9f9bcea_36264cuda3std3__45__cpo5beginE,(_ZN39_INTERNAL_509c8af2_4_k_cu_c9f9bcea_36264cuda3std3__441_GLOBAL__N__509c8af2_4_k_cu_c9f9bcea_36266ignoreE - _ZN39_INTERNAL_509c8af2_4_k_cu_c9f9bcea_36264cuda3std3__45__cpo5beginE)
_ZN39_INTERNAL_509c8af2_4_k_cu_c9f9bcea_36264cuda3std3__45__cpo5beginE:
	.zero		1
	.type		_ZN39_INTERNAL_509c8af2_4_k_cu_c9f9bcea_36264cuda3std3__441_GLOBAL__N__509c8af2_4_k_cu_c9f9bcea_36266ignoreE,@object
	.size		_ZN39_INTERNAL_509c8af2_4_k_cu_c9f9bcea_36264cuda3std3__441_GLOBAL__N__509c8af2_4_k_cu_c9f9bcea_36266ignoreE,(_ZN39_INTERNAL_509c8af2_4_k_cu_c9f9bcea_36264cute7productE - _ZN39_INTERNAL_509c8af2_4_k_cu_c9f9bcea_36264cuda3std3__441_GLOBAL__N__509c8af2_4_k_cu_c9f9bcea_36266ignoreE)
_ZN39_INTERNAL_509c8af2_4_k_cu_c9f9bcea_36264cuda3std3__441_GLOBAL__N__509c8af2_4_k_cu_c9f9bcea_36266ignoreE:
	.zero		1
	.type		_ZN39_INTERNAL_509c8af2_4_k_cu_c9f9bcea_36264cute7productE,@object
	.size		_ZN39_INTERNAL_509c8af2_4_k_cu_c9f9bcea_36264cute7productE,(_ZN39_INTERNAL_509c8af2_4_k_cu_c9f9bcea_36264cuda3std3__45__cpo3endE - _ZN39_INTERNAL_509c8af2_4_k_cu_c9f9bcea_36264cute7productE)
_ZN39_INTERNAL_509c8af2_4_k_cu_c9f9bcea_36264cute7productE:
	.zero		1
	.type		_ZN39_INTERNAL_509c8af2_4_k_cu_c9f9bcea_36264cuda3std3__45__cpo3endE,@object
	.size		_ZN39_INTERNAL_509c8af2_4_k_cu_c9f9bcea_36264cuda3std3__45__cpo3endE,(_ZN39_INTERNAL_509c8af2_4_k_cu_c9f9bcea_36264cuda3std3__419piecewise_constructE - _ZN39_INTERNAL_509c8af2_4_k_cu_c9f9bcea_36264cuda3std3__45__cpo3endE)
_ZN39_INTERNAL_509c8af2_4_k_cu_c9f9bcea_36264cuda3std3__45__cpo3endE:
	.zero		1
	.type		_ZN39_INTERNAL_509c8af2_4_k_cu_c9f9bcea_36264cuda3std3__419piecewise_constructE,@object
	.size		_ZN39_INTERNAL_509c8af2_4_k_cu_c9f9bcea_36264cuda3std3__419piecewise_constructE,(_ZN39_INTERNAL_509c8af2_4_k_cu_c9f9bcea_36264cuda3std3__45__cpo4cendE - _ZN39_INTERNAL_509c8af2_4_k_cu_c9f9bcea_36264cuda3std3__419piecewise_constructE)
_ZN39_INTERNAL_509c8af2_4_k_cu_c9f9bcea_36264cuda3std3__419piecewise_constructE:
	.zero		1
	.type		_ZN39_INTERNAL_509c8af2_4_k_cu_c9f9bcea_36264cuda3std3__45__cpo4cendE,@object
	.size		_ZN39_INTERNAL_509c8af2_4_k_cu_c9f9bcea_36264cuda3std3__45__cpo4cendE,(_ZN39_INTERNAL_509c8af2_4_k_cu_c9f9bcea_36264cuda3std6ranges3__45__cpo4swapE - _ZN39_INTERNAL_509c8af2_4_k_cu_c9f9bcea_36264cuda3std3__45__cpo4cendE)
_ZN39_INTERNAL_509c8af2_4_k_cu_c9f9bcea_36264cuda3std3__45__cpo4cendE:
	.zero		1
	.type		_ZN39_INTERNAL_509c8af2_4_k_cu_c9f9bcea_36264cuda3std6ranges3__45__cpo4swapE,@object
	.size		_ZN39_INTERNAL_509c8af2_4_k_cu_c9f9bcea_36264cuda3std6ranges3__45__cpo4swapE,(.L_7 - _ZN39_INTERNAL_509c8af2_4_k_cu_c9f9bcea_36264cuda3std6ranges3__45__cpo4swapE)
_ZN39_INTERNAL_509c8af2_4_k_cu_c9f9bcea_36264cuda3std6ranges3__45__cpo4swapE:
	.zero		1
.L_7:


//--------------------- .nv.constant0._ZN7cutlass13device_kernelINS_4gemm6kernel13GemmUniversalIN4cute5tupleIJiiiiEEENS1_10collective13CollectiveMmaINS1_37MainloopSm90TmaGmmaWarpSpecializedFP8ILi3ENS5_IJNS4_1CILi2EEESB_NSA_ILi1EEEEEENS1_32KernelTmaWarpSpecializedPingpongEEENS5_IJNSA_ILi64EEESG_NSA_ILi128EEEEEENS_12float_e4m3_tENS5_IJlSC_lEEESJ_SK_NS4_8TiledMMAINS4_8MMA_AtomIJNS4_4SM904GMMA30MMA_64x64x32_F32E4M3E4M3_SS_TNILNSO_7ScaleInE1ELSQ_1EEEEEENS4_6LayoutINS5_IJSC_SC_SC_EEENS5_IJNSA_ILi0EEESV_SV_EEEEENS5_IJNS4_10UnderscoreESY_SY_EEEEENS4_23SM90_TMA_LOAD_MULTICASTENS4_14ComposedLayoutINS4_7SwizzleILi3ELi4ELi3EEENS4_18smem_ptr_flag_bitsILi8EEENST_INS5_IJNSA_ILi8EEESH_EEENS5_IJSH_SC_EEEEEEEvNS4_8identityES11_S1B_vS1C_EENS_8epilogue10collective6detail29Sm90TmaWarpSpecializedAdapterINS1F_15DefaultEpilogueISJ_SK_SK_NS1E_6thread17LinearCombinationISJ_Li1EffLNS1J_9ScaleType4KindE0ELNS_15FloatRoundStyleE2ESJ_EENS1_15EpilogueDefaultEEEEEvvEEEEvNT_6ParamsE --------------------------
	.section	.nv.constant0._ZN7cutlass13device_kernelINS_4gemm6kernel13GemmUniversalIN4cute5tupleIJiiiiEEENS1_10collective13CollectiveMmaINS1_37MainloopSm90TmaGmmaWarpSpecializedFP8ILi3ENS5_IJNS4_1CILi2EEESB_NSA_ILi1EEEEEENS1_32KernelTmaWarpSpecializedPingpongEEENS5_IJNSA_ILi64EEESG_NSA_ILi128EEEEEENS_12float_e4m3_tENS5_IJlSC_lEEESJ_SK_NS4_8TiledMMAINS4_8MMA_AtomIJNS4_4SM904GMMA30MMA_64x64x32_F32E4M3E4M3_SS_TNILNSO_7ScaleInE1ELSQ_1EEEEEENS4_6LayoutINS5_IJSC_SC_SC_EEENS5_IJNSA_ILi0EEESV_SV_EEEEENS5_IJNS4_10UnderscoreESY_SY_EEEEENS4_23SM90_TMA_LOAD_MULTICASTENS4_14ComposedLayoutINS4_7SwizzleILi3ELi4ELi3EEENS4_18smem_ptr_flag_bitsILi8EEENST_INS5_IJNSA_ILi8EEESH_EEENS5_IJSH_SC_EEEEEEEvNS4_8identityES11_S1B_vS1C_EENS_8epilogue10collective6detail29Sm90TmaWarpSpecializedAdapterINS1F_15DefaultEpilogueISJ_SK_SK_NS1E_6thread17LinearCombinationISJ_Li1EffLNS1J_9ScaleType4KindE0ELNS_15FloatRoundStyleE2ESJ_EENS1_15EpilogueDefaultEEEEEvvEEEEvNT_6ParamsE,"a",@progbits
	.sectionflags	@""
	.align	4
.nv.constant0._ZN7cutlass13device_kernelINS_4gemm6kernel13GemmUniversalIN4cute5tupleIJiiiiEEENS1_10collective13CollectiveMmaINS1_37MainloopSm90TmaGmmaWarpSpecializedFP8ILi3ENS5_IJNS4_1CILi2EEESB_NSA_ILi1EEEEEENS1_32KernelTmaWarpSpecializedPingpongEEENS5_IJNSA_ILi64EEESG_NSA_ILi128EEEEEENS_12float_e4m3_tENS5_IJlSC_lEEESJ_SK_NS4_8TiledMMAINS4_8MMA_AtomIJNS4_4SM904GMMA30MMA_64x64x32_F32E4M3E4M3_SS_TNILNSO_7ScaleInE1ELSQ_1EEEEEENS4_6LayoutINS5_IJSC_SC_SC_EEENS5_IJNSA_ILi0EEESV_SV_EEEEENS5_IJNS4_10UnderscoreESY_SY_EEEEENS4_23SM90_TMA_LOAD_MULTICASTENS4_14ComposedLayoutINS4_7SwizzleILi3ELi4ELi3EEENS4_18smem_ptr_flag_bitsILi8EEENST_INS5_IJNSA_ILi8EEESH_EEENS5_IJSH_SC_EEEEEEEvNS4_8identityES11_S1B_vS1C_EENS_8epilogue10collective6detail29Sm90TmaWarpSpecializedAdapterINS1F_15DefaultEpilogueISJ_SK_SK_NS1E_6thread17LinearCombinationISJ_Li1EffLNS1J_9ScaleType4KindE0ELNS_15FloatRoundStyleE2ESJ_EENS1_15EpilogueDefaultEEEEEvvEEEEvNT_6ParamsE:
	.zero		1664


//--------------------- SYMBOLS --------------------------

	.type		.nv.reservedSmem.offset0,@object
	.size		.nv.reservedSmem.offset0,0x4
